//
// Generated by NVIDIA NVVM Compiler
//
// Compiler Build ID: CL-36424714
// Cuda compilation tools, release 13.0, V13.0.88
// Based on NVVM 20.0.0
//

.version 9.0
.target sm_100
.address_size 64

	// .globl	_Z13multiply_kerniiiPKfS0_Pf
// _ZZ18multiply_tile_kerniiiPKfS0_PfE4subA has been demoted
// _ZZ18multiply_tile_kerniiiPKfS0_PfE4subB has been demoted
// _ZZ28multiply_transpose_tile_kerniiiPKfS0_PfE5subAT has been demoted
// _ZZ28multiply_transpose_tile_kerniiiPKfS0_PfE4subB has been demoted
// _ZZ36multiply_transpose_overlap_tile_kerniiiPKfS0_PfE6subAT1 has been demoted
// _ZZ36multiply_transpose_overlap_tile_kerniiiPKfS0_PfE5subB1 has been demoted
// _ZZ36multiply_transpose_overlap_tile_kerniiiPKfS0_PfE6subAT2 has been demoted
// _ZZ36multiply_transpose_overlap_tile_kerniiiPKfS0_PfE5subB2 has been demoted

.visible .entry _Z13multiply_kerniiiPKfS0_Pf(
	.param .u32 _Z13multiply_kerniiiPKfS0_Pf_param_0,
	.param .u32 _Z13multiply_kerniiiPKfS0_Pf_param_1,
	.param .u32 _Z13multiply_kerniiiPKfS0_Pf_param_2,
	.param .u64 .ptr .align 1 _Z13multiply_kerniiiPKfS0_Pf_param_3,
	.param .u64 .ptr .align 1 _Z13multiply_kerniiiPKfS0_Pf_param_4,
	.param .u64 .ptr .align 1 _Z13multiply_kerniiiPKfS0_Pf_param_5
)
{
	.reg .pred 	%p<13>;
	.reg .b32 	%r<50>;
	.reg .b32 	%f<112>;
	.reg .b64 	%rd<70>;

	ld.param.u32 	%r25, [_Z13multiply_kerniiiPKfS0_Pf_param_0];
	ld.param.u32 	%r26, [_Z13multiply_kerniiiPKfS0_Pf_param_1];
	ld.param.u32 	%r27, [_Z13multiply_kerniiiPKfS0_Pf_param_2];
	ld.param.u64 	%rd10, [_Z13multiply_kerniiiPKfS0_Pf_param_3];
	ld.param.u64 	%rd11, [_Z13multiply_kerniiiPKfS0_Pf_param_4];
	ld.param.u64 	%rd9, [_Z13multiply_kerniiiPKfS0_Pf_param_5];
	cvta.to.global.u64 	%rd1, %rd11;
	cvta.to.global.u64 	%rd2, %rd10;
	mov.u32 	%r29, %tid.x;
	mov.u32 	%r30, %ctaid.x;
	mov.u32 	%r31, %ntid.x;
	mad.lo.s32 	%r1, %r30, %r31, %r29;
	mov.u32 	%r32, %tid.y;
	mov.u32 	%r33, %ctaid.y;
	mov.u32 	%r34, %ntid.y;
	mad.lo.s32 	%r35, %r33, %r34, %r32;
	setp.ge.s32 	%p1, %r1, %r25;
	setp.ge.s32 	%p2, %r35, %r27;
	or.pred  	%p3, %p1, %p2;
	@%p3 bra 	$L__BB0_15;
	setp.lt.s32 	%p4, %r26, 1;
	mov.f32 	%f111, 0f00000000;
	@%p4 bra 	$L__BB0_14;
	mul.lo.s32 	%r3, %r26, %r35;
	and.b32  	%r4, %r26, 15;
	setp.lt.u32 	%p5, %r26, 16;
	mov.f32 	%f111, 0f00000000;
	mov.b32 	%r46, 0;
	@%p5 bra 	$L__BB0_5;
	and.b32  	%r46, %r26, 2147483632;
	neg.s32 	%r44, %r46;
	shl.b32 	%r7, %r25, 4;
	mul.wide.u32 	%rd12, %r3, 4;
	add.s64 	%rd13, %rd12, %rd1;
	add.s64 	%rd68, %rd13, 32;
	mov.f32 	%f111, 0f00000000;
	mul.wide.s32 	%rd16, %r25, 4;
	mov.u32 	%r43, %r1;
$L__BB0_4:
	.pragma "nounroll";
	mul.wide.s32 	%rd14, %r43, 4;
	add.s64 	%rd15, %rd2, %rd14;
	ld.global.nc.f32 	%f18, [%rd15];
	ld.global.nc.f32 	%f19, [%rd68+-32];
	fma.rn.f32 	%f20, %f18, %f19, %f111;
	add.s64 	%rd17, %rd15, %rd16;
	ld.global.nc.f32 	%f21, [%rd17];
	ld.global.nc.f32 	%f22, [%rd68+-28];
	fma.rn.f32 	%f23, %f21, %f22, %f20;
	add.s64 	%rd18, %rd17, %rd16;
	ld.global.nc.f32 	%f24, [%rd18];
	ld.global.nc.f32 	%f25, [%rd68+-24];
	fma.rn.f32 	%f26, %f24, %f25, %f23;
	add.s64 	%rd19, %rd18, %rd16;
	ld.global.nc.f32 	%f27, [%rd19];
	ld.global.nc.f32 	%f28, [%rd68+-20];
	fma.rn.f32 	%f29, %f27, %f28, %f26;
	add.s64 	%rd20, %rd19, %rd16;
	ld.global.nc.f32 	%f30, [%rd20];
	ld.global.nc.f32 	%f31, [%rd68+-16];
	fma.rn.f32 	%f32, %f30, %f31, %f29;
	add.s64 	%rd21, %rd20, %rd16;
	ld.global.nc.f32 	%f33, [%rd21];
	ld.global.nc.f32 	%f34, [%rd68+-12];
	fma.rn.f32 	%f35, %f33, %f34, %f32;
	add.s64 	%rd22, %rd21, %rd16;
	ld.global.nc.f32 	%f36, [%rd22];
	ld.global.nc.f32 	%f37, [%rd68+-8];
	fma.rn.f32 	%f38, %f36, %f37, %f35;
	add.s64 	%rd23, %rd22, %rd16;
	ld.global.nc.f32 	%f39, [%rd23];
	ld.global.nc.f32 	%f40, [%rd68+-4];
	fma.rn.f32 	%f41, %f39, %f40, %f38;
	add.s64 	%rd24, %rd23, %rd16;
	ld.global.nc.f32 	%f42, [%rd24];
	ld.global.nc.f32 	%f43, [%rd68];
	fma.rn.f32 	%f44, %f42, %f43, %f41;
	add.s64 	%rd25, %rd24, %rd16;
	ld.global.nc.f32 	%f45, [%rd25];
	ld.global.nc.f32 	%f46, [%rd68+4];
	fma.rn.f32 	%f47, %f45, %f46, %f44;
	add.s64 	%rd26, %rd25, %rd16;
	ld.global.nc.f32 	%f48, [%rd26];
	ld.global.nc.f32 	%f49, [%rd68+8];
	fma.rn.f32 	%f50, %f48, %f49, %f47;
	add.s64 	%rd27, %rd26, %rd16;
	ld.global.nc.f32 	%f51, [%rd27];
	ld.global.nc.f32 	%f52, [%rd68+12];
	fma.rn.f32 	%f53, %f51, %f52, %f50;
	add.s64 	%rd28, %rd27, %rd16;
	ld.global.nc.f32 	%f54, [%rd28];
	ld.global.nc.f32 	%f55, [%rd68+16];
	fma.rn.f32 	%f56, %f54, %f55, %f53;
	add.s64 	%rd29, %rd28, %rd16;
	ld.global.nc.f32 	%f57, [%rd29];
	ld.global.nc.f32 	%f58, [%rd68+20];
	fma.rn.f32 	%f59, %f57, %f58, %f56;
	add.s64 	%rd30, %rd29, %rd16;
	ld.global.nc.f32 	%f60, [%rd30];
	ld.global.nc.f32 	%f61, [%rd68+24];
	fma.rn.f32 	%f62, %f60, %f61, %f59;
	add.s64 	%rd31, %rd30, %rd16;
	ld.global.nc.f32 	%f63, [%rd31];
	ld.global.nc.f32 	%f64, [%rd68+28];
	fma.rn.f32 	%f111, %f63, %f64, %f62;
	add.s32 	%r44, %r44, 16;
	add.s32 	%r43, %r43, %r7;
	add.s64 	%rd68, %rd68, 64;
	setp.ne.s32 	%p6, %r44, 0;
	@%p6 bra 	$L__BB0_4;
$L__BB0_5:
	setp.eq.s32 	%p7, %r4, 0;
	@%p7 bra 	$L__BB0_14;
	and.b32  	%r13, %r26, 7;
	setp.lt.u32 	%p8, %r4, 8;
	@%p8 bra 	$L__BB0_8;
	mad.lo.s32 	%r37, %r46, %r25, %r1;
	mul.wide.s32 	%rd32, %r37, 4;
	add.s64 	%rd33, %rd2, %rd32;
	ld.global.nc.f32 	%f66, [%rd33];
	add.s32 	%r38, %r46, %r3;
	mul.wide.u32 	%rd34, %r38, 4;
	add.s64 	%rd35, %rd1, %rd34;
	ld.global.nc.f32 	%f67, [%rd35];
	fma.rn.f32 	%f68, %f66, %f67, %f111;
	mul.wide.s32 	%rd36, %r25, 4;
	add.s64 	%rd37, %rd33, %rd36;
	ld.global.nc.f32 	%f69, [%rd37];
	cvt.u64.u32 	%rd38, %r3;
	cvt.u64.u32 	%rd39, %r46;
	add.s64 	%rd40, %rd39, %rd38;
	shl.b64 	%rd41, %rd40, 2;
	add.s64 	%rd42, %rd1, %rd41;
	ld.global.nc.f32 	%f70, [%rd42+4];
	fma.rn.f32 	%f71, %f69, %f70, %f68;
	add.s64 	%rd43, %rd37, %rd36;
	ld.global.nc.f32 	%f72, [%rd43];
	ld.global.nc.f32 	%f73, [%rd42+8];
	fma.rn.f32 	%f74, %f72, %f73, %f71;
	add.s64 	%rd44, %rd43, %rd36;
	ld.global.nc.f32 	%f75, [%rd44];
	ld.global.nc.f32 	%f76, [%rd42+12];
	fma.rn.f32 	%f77, %f75, %f76, %f74;
	add.s64 	%rd45, %rd44, %rd36;
	ld.global.nc.f32 	%f78, [%rd45];
	ld.global.nc.f32 	%f79, [%rd42+16];
	fma.rn.f32 	%f80, %f78, %f79, %f77;
	add.s64 	%rd46, %rd45, %rd36;
	ld.global.nc.f32 	%f81, [%rd46];
	ld.global.nc.f32 	%f82, [%rd42+20];
	fma.rn.f32 	%f83, %f81, %f82, %f80;
	add.s64 	%rd47, %rd46, %rd36;
	ld.global.nc.f32 	%f84, [%rd47];
	ld.global.nc.f32 	%f85, [%rd42+24];
	fma.rn.f32 	%f86, %f84, %f85, %f83;
	add.s64 	%rd48, %rd47, %rd36;
	ld.global.nc.f32 	%f87, [%rd48];
	ld.global.nc.f32 	%f88, [%rd42+28];
	fma.rn.f32 	%f111, %f87, %f88, %f86;
	add.s32 	%r46, %r46, 8;
$L__BB0_8:
	setp.eq.s32 	%p9, %r13, 0;
	@%p9 bra 	$L__BB0_14;
	and.b32  	%r16, %r26, 3;
	setp.lt.u32 	%p10, %r13, 4;
	@%p10 bra 	$L__BB0_11;
	mad.lo.s32 	%r39, %r46, %r25, %r1;
	mul.wide.s32 	%rd49, %r39, 4;
	add.s64 	%rd50, %rd2, %rd49;
	ld.global.nc.f32 	%f90, [%rd50];
	add.s32 	%r40, %r46, %r3;
	mul.wide.u32 	%rd51, %r40, 4;
	add.s64 	%rd52, %rd1, %rd51;
	ld.global.nc.f32 	%f91, [%rd52];
	fma.rn.f32 	%f92, %f90, %f91, %f111;
	mul.wide.s32 	%rd53, %r25, 4;
	add.s64 	%rd54, %rd50, %rd53;
	ld.global.nc.f32 	%f93, [%rd54];
	cvt.u64.u32 	%rd55, %r3;
	cvt.u64.u32 	%rd56, %r46;
	add.s64 	%rd57, %rd56, %rd55;
	shl.b64 	%rd58, %rd57, 2;
	add.s64 	%rd59, %rd1, %rd58;
	ld.global.nc.f32 	%f94, [%rd59+4];
	fma.rn.f32 	%f95, %f93, %f94, %f92;
	add.s64 	%rd60, %rd54, %rd53;
	ld.global.nc.f32 	%f96, [%rd60];
	ld.global.nc.f32 	%f97, [%rd59+8];
	fma.rn.f32 	%f98, %f96, %f97, %f95;
	add.s64 	%rd61, %rd60, %rd53;
	ld.global.nc.f32 	%f99, [%rd61];
	ld.global.nc.f32 	%f100, [%rd59+12];
	fma.rn.f32 	%f111, %f99, %f100, %f98;
	add.s32 	%r46, %r46, 4;
$L__BB0_11:
	setp.eq.s32 	%p11, %r16, 0;
	@%p11 bra 	$L__BB0_14;
	add.s32 	%r41, %r46, %r3;
	mul.wide.u32 	%rd62, %r41, 4;
	add.s64 	%rd69, %rd1, %rd62;
	mad.lo.s32 	%r49, %r46, %r25, %r1;
	neg.s32 	%r48, %r16;
$L__BB0_13:
	.pragma "nounroll";
	mul.wide.s32 	%rd63, %r49, 4;
	add.s64 	%rd64, %rd2, %rd63;
	ld.global.nc.f32 	%f101, [%rd64];
	ld.global.nc.f32 	%f102, [%rd69];
	fma.rn.f32 	%f111, %f101, %f102, %f111;
	add.s64 	%rd69, %rd69, 4;
	add.s32 	%r49, %r49, %r25;
	add.s32 	%r48, %r48, 1;
	setp.ne.s32 	%p12, %r48, 0;
	@%p12 bra 	$L__BB0_13;
$L__BB0_14:
	mad.lo.s32 	%r42, %r35, %r25, %r1;
	cvta.to.global.u64 	%rd65, %rd9;
	mul.wide.s32 	%rd66, %r42, 4;
	add.s64 	%rd67, %rd65, %rd66;
	st.global.f32 	[%rd67], %f111;
$L__BB0_15:
	ret;

}
	// .globl	_Z18multiply_tile_kerniiiPKfS0_Pf
.visible .entry _Z18multiply_tile_kerniiiPKfS0_Pf(
	.param .u32 _Z18multiply_tile_kerniiiPKfS0_Pf_param_0,
	.param .u32 _Z18multiply_tile_kerniiiPKfS0_Pf_param_1,
	.param .u32 _Z18multiply_tile_kerniiiPKfS0_Pf_param_2,
	.param .u64 .ptr .align 1 _Z18multiply_tile_kerniiiPKfS0_Pf_param_3,
	.param .u64 .ptr .align 1 _Z18multiply_tile_kerniiiPKfS0_Pf_param_4,
	.param .u64 .ptr .align 1 _Z18multiply_tile_kerniiiPKfS0_Pf_param_5
)
{
	.reg .pred 	%p<14>;
	.reg .b32 	%r<93>;
	.reg .b32 	%f<70>;
	.reg .b64 	%rd<13>;
	// demoted variable
	.shared .align 4 .b8 _ZZ18multiply_tile_kerniiiPKfS0_PfE4subA[16384];
	// demoted variable
	.shared .align 4 .b8 _ZZ18multiply_tile_kerniiiPKfS0_PfE4subB[16384];
	ld.param.u32 	%r32, [_Z18multiply_tile_kerniiiPKfS0_Pf_param_0];
	ld.param.u32 	%r33, [_Z18multiply_tile_kerniiiPKfS0_Pf_param_1];
	ld.param.u32 	%r34, [_Z18multiply_tile_kerniiiPKfS0_Pf_param_2];
	ld.param.u64 	%rd3, [_Z18multiply_tile_kerniiiPKfS0_Pf_param_3];
	ld.param.u64 	%rd4, [_Z18multiply_tile_kerniiiPKfS0_Pf_param_4];
	ld.param.u64 	%rd5, [_Z18multiply_tile_kerniiiPKfS0_Pf_param_5];
	mov.u32 	%r1, %tid.x;
	mov.u32 	%r36, %ctaid.x;
	shl.b32 	%r37, %r36, 6;
	add.s32 	%r2, %r37, %r1;
	mov.u32 	%r3, %tid.y;
	mov.u32 	%r38, %ctaid.y;
	shl.b32 	%r39, %r38, 6;
	add.s32 	%r40, %r39, %r3;
	setp.ge.s32 	%p1, %r2, %r32;
	setp.ge.s32 	%p2, %r40, %r34;
	or.pred  	%p3, %p1, %p2;
	@%p3 bra 	$L__BB1_16;
	mov.u32 	%r5, %nctaid.y;
	shl.b32 	%r6, %r3, 6;
	add.s32 	%r42, %r6, %r1;
	shl.b32 	%r43, %r42, 2;
	mov.u32 	%r44, _ZZ18multiply_tile_kerniiiPKfS0_PfE4subA;
	add.s32 	%r7, %r44, %r43;
	mad.lo.s32 	%r8, %r33, %r40, %r1;
	mov.u32 	%r45, _ZZ18multiply_tile_kerniiiPKfS0_PfE4subB;
	add.s32 	%r9, %r45, %r43;
	shl.b32 	%r46, %r1, 2;
	add.s32 	%r47, %r46, %r44;
	add.s32 	%r10, %r47, 1024;
	shl.b32 	%r48, %r3, 8;
	add.s32 	%r49, %r48, %r45;
	add.s32 	%r11, %r49, 16;
	cvta.to.global.u64 	%rd1, %rd3;
	cvta.to.global.u64 	%rd2, %rd4;
	mov.f32 	%f69, 0f00000000;
	mov.b32 	%r86, 0;
	mov.u32 	%r85, %r33;
$L__BB1_2:
	min.s32 	%r50, %r85, 64;
	max.s32 	%r14, %r50, 1;
	and.b32  	%r15, %r14, 3;
	and.b32  	%r16, %r14, 7;
	shl.b32 	%r51, %r86, 6;
	add.s32 	%r52, %r51, %r3;
	mad.lo.s32 	%r53, %r52, %r32, %r2;
	mul.wide.u32 	%rd6, %r53, 4;
	add.s64 	%rd7, %rd1, %rd6;
	ld.global.nc.f32 	%f15, [%rd7];
	st.shared.f32 	[%r7], %f15;
	add.s32 	%r54, %r8, %r51;
	mul.wide.u32 	%rd8, %r54, 4;
	add.s64 	%rd9, %rd2, %rd8;
	ld.global.nc.f32 	%f16, [%rd9];
	st.shared.f32 	[%r9], %f16;
	bar.sync 	0;
	setp.le.s32 	%p4, %r33, %r51;
	@%p4 bra 	$L__BB1_14;
	setp.lt.s32 	%p5, %r85, 8;
	mov.b32 	%r91, 0;
	@%p5 bra 	$L__BB1_6;
	and.b32  	%r91, %r14, 120;
	neg.s32 	%r89, %r91;
	mov.u32 	%r87, %r11;
	mov.u32 	%r88, %r10;
$L__BB1_5:
	.pragma "nounroll";
	ld.shared.f32 	%f18, [%r88+-1024];
	ld.shared.f32 	%f19, [%r87+-16];
	fma.rn.f32 	%f20, %f18, %f19, %f69;
	ld.shared.f32 	%f21, [%r88+-768];
	ld.shared.f32 	%f22, [%r87+-12];
	fma.rn.f32 	%f23, %f21, %f22, %f20;
	ld.shared.f32 	%f24, [%r88+-512];
	ld.shared.f32 	%f25, [%r87+-8];
	fma.rn.f32 	%f26, %f24, %f25, %f23;
	ld.shared.f32 	%f27, [%r88+-256];
	ld.shared.f32 	%f28, [%r87+-4];
	fma.rn.f32 	%f29, %f27, %f28, %f26;
	ld.shared.f32 	%f30, [%r88];
	ld.shared.f32 	%f31, [%r87];
	fma.rn.f32 	%f32, %f30, %f31, %f29;
	ld.shared.f32 	%f33, [%r88+256];
	ld.shared.f32 	%f34, [%r87+4];
	fma.rn.f32 	%f35, %f33, %f34, %f32;
	ld.shared.f32 	%f36, [%r88+512];
	ld.shared.f32 	%f37, [%r87+8];
	fma.rn.f32 	%f38, %f36, %f37, %f35;
	ld.shared.f32 	%f39, [%r88+768];
	ld.shared.f32 	%f40, [%r87+12];
	fma.rn.f32 	%f69, %f39, %f40, %f38;
	add.s32 	%r89, %r89, 8;
	add.s32 	%r88, %r88, 2048;
	add.s32 	%r87, %r87, 32;
	setp.ne.s32 	%p6, %r89, 0;
	@%p6 bra 	$L__BB1_5;
$L__BB1_6:
	setp.eq.s32 	%p7, %r16, 0;
	@%p7 bra 	$L__BB1_14;
	setp.lt.u32 	%p8, %r16, 4;
	@%p8 bra 	$L__BB1_9;
	shl.b32 	%r56, %r91, 6;
	add.s32 	%r57, %r56, %r1;
	shl.b32 	%r58, %r57, 2;
	mov.u32 	%r59, _ZZ18multiply_tile_kerniiiPKfS0_PfE4subA;
	add.s32 	%r60, %r59, %r58;
	ld.shared.f32 	%f42, [%r60];
	add.s32 	%r61, %r6, %r91;
	shl.b32 	%r62, %r61, 2;
	mov.u32 	%r63, _ZZ18multiply_tile_kerniiiPKfS0_PfE4subB;
	add.s32 	%r64, %r63, %r62;
	ld.shared.f32 	%f43, [%r64];
	fma.rn.f32 	%f44, %f42, %f43, %f69;
	ld.shared.f32 	%f45, [%r60+256];
	ld.shared.f32 	%f46, [%r64+4];
	fma.rn.f32 	%f47, %f45, %f46, %f44;
	ld.shared.f32 	%f48, [%r60+512];
	ld.shared.f32 	%f49, [%r64+8];
	fma.rn.f32 	%f50, %f48, %f49, %f47;
	ld.shared.f32 	%f51, [%r60+768];
	ld.shared.f32 	%f52, [%r64+12];
	fma.rn.f32 	%f69, %f51, %f52, %f50;
	add.s32 	%r91, %r91, 4;
$L__BB1_9:
	setp.eq.s32 	%p9, %r15, 0;
	@%p9 bra 	$L__BB1_14;
	setp.eq.s32 	%p10, %r15, 1;
	@%p10 bra 	$L__BB1_12;
	shl.b32 	%r65, %r91, 6;
	add.s32 	%r66, %r65, %r1;
	shl.b32 	%r67, %r66, 2;
	mov.u32 	%r68, _ZZ18multiply_tile_kerniiiPKfS0_PfE4subA;
	add.s32 	%r69, %r68, %r67;
	ld.shared.f32 	%f54, [%r69];
	add.s32 	%r70, %r6, %r91;
	shl.b32 	%r71, %r70, 2;
	mov.u32 	%r72, _ZZ18multiply_tile_kerniiiPKfS0_PfE4subB;
	add.s32 	%r73, %r72, %r71;
	ld.shared.f32 	%f55, [%r73];
	fma.rn.f32 	%f56, %f54, %f55, %f69;
	ld.shared.f32 	%f57, [%r69+256];
	ld.shared.f32 	%f58, [%r73+4];
	fma.rn.f32 	%f69, %f57, %f58, %f56;
	add.s32 	%r91, %r91, 2;
$L__BB1_12:
	and.b32  	%r74, %r14, 1;
	setp.eq.b32 	%p11, %r74, 1;
	not.pred 	%p12, %p11;
	@%p12 bra 	$L__BB1_14;
	shl.b32 	%r75, %r91, 6;
	add.s32 	%r76, %r75, %r1;
	shl.b32 	%r77, %r76, 2;
	mov.u32 	%r78, _ZZ18multiply_tile_kerniiiPKfS0_PfE4subA;
	add.s32 	%r79, %r78, %r77;
	ld.shared.f32 	%f59, [%r79];
	add.s32 	%r80, %r6, %r91;
	shl.b32 	%r81, %r80, 2;
	mov.u32 	%r82, _ZZ18multiply_tile_kerniiiPKfS0_PfE4subB;
	add.s32 	%r83, %r82, %r81;
	ld.shared.f32 	%f60, [%r83];
	fma.rn.f32 	%f69, %f59, %f60, %f69;
$L__BB1_14:
	bar.sync 	0;
	add.s32 	%r86, %r86, 1;
	add.s32 	%r85, %r85, -64;
	setp.ne.s32 	%p13, %r86, %r5;
	@%p13 bra 	$L__BB1_2;
	mad.lo.s32 	%r84, %r40, %r32, %r2;
	cvta.to.global.u64 	%rd10, %rd5;
	mul.wide.s32 	%rd11, %r84, 4;
	add.s64 	%rd12, %rd10, %rd11;
	st.global.f32 	[%rd12], %f69;
$L__BB1_16:
	ret;

}
	// .globl	_Z28multiply_transpose_tile_kerniiiPKfS0_Pf
.visible .entry _Z28multiply_transpose_tile_kerniiiPKfS0_Pf(
	.param .u32 _Z28multiply_transpose_tile_kerniiiPKfS0_Pf_param_0,
	.param .u32 _Z28multiply_transpose_tile_kerniiiPKfS0_Pf_param_1,
	.param .u32 _Z28multiply_transpose_tile_kerniiiPKfS0_Pf_param_2,
	.param .u64 .ptr .align 1 _Z28multiply_transpose_tile_kerniiiPKfS0_Pf_param_3,
	.param .u64 .ptr .align 1 _Z28multiply_transpose_tile_kerniiiPKfS0_Pf_param_4,
	.param .u64 .ptr .align 1 _Z28multiply_transpose_tile_kerniiiPKfS0_Pf_param_5
)
{
	.reg .pred 	%p<24>;
	.reg .b32 	%r<146>;
	.reg .b32 	%f<140>;
	.reg .b64 	%rd<17>;
	// demoted variable
	.shared .align 4 .b8 _ZZ28multiply_transpose_tile_kerniiiPKfS0_PfE5subAT[16384];
	// demoted variable
	.shared .align 4 .b8 _ZZ28multiply_transpose_tile_kerniiiPKfS0_PfE4subB[16384];
	ld.param.u32 	%r44, [_Z28multiply_transpose_tile_kerniiiPKfS0_Pf_param_0];
	ld.param.u32 	%r45, [_Z28multiply_transpose_tile_kerniiiPKfS0_Pf_param_1];
	ld.param.u32 	%r46, [_Z28multiply_transpose_tile_kerniiiPKfS0_Pf_param_2];
	ld.param.u64 	%rd4, [_Z28multiply_transpose_tile_kerniiiPKfS0_Pf_param_3];
	ld.param.u64 	%rd5, [_Z28multiply_transpose_tile_kerniiiPKfS0_Pf_param_4];
	ld.param.u64 	%rd3, [_Z28multiply_transpose_tile_kerniiiPKfS0_Pf_param_5];
	cvta.to.global.u64 	%rd1, %rd5;
	cvta.to.global.u64 	%rd2, %rd4;
	mov.u32 	%r1, %tid.x;
	mov.u32 	%r48, %ctaid.x;
	shl.b32 	%r49, %r48, 6;
	add.s32 	%r2, %r49, %r1;
	mov.u32 	%r3, %tid.y;
	mov.u32 	%r50, %ctaid.y;
	shl.b32 	%r51, %r50, 6;
	add.s32 	%r52, %r51, %r3;
	setp.ge.s32 	%p1, %r2, %r44;
	setp.ge.s32 	%p2, %r52, %r46;
	or.pred  	%p3, %p1, %p2;
	@%p3 bra 	$L__BB2_29;
	mad.lo.s32 	%r53, %r44, %r3, %r2;
	mul.wide.u32 	%rd6, %r53, 4;
	add.s64 	%rd7, %rd2, %rd6;
	ld.global.nc.f32 	%f28, [%rd7];
	shl.b32 	%r5, %r1, 6;
	add.s32 	%r54, %r5, %r3;
	shl.b32 	%r55, %r54, 2;
	mov.u32 	%r56, _ZZ28multiply_transpose_tile_kerniiiPKfS0_PfE5subAT;
	add.s32 	%r6, %r56, %r55;
	st.shared.f32 	[%r6], %f28;
	mad.lo.s32 	%r7, %r45, %r52, %r1;
	mul.wide.u32 	%rd8, %r7, 4;
	add.s64 	%rd9, %rd1, %rd8;
	ld.global.nc.f32 	%f29, [%rd9];
	shl.b32 	%r8, %r3, 6;
	add.s32 	%r57, %r8, %r1;
	shl.b32 	%r58, %r57, 2;
	mov.u32 	%r59, _ZZ28multiply_transpose_tile_kerniiiPKfS0_PfE4subB;
	add.s32 	%r9, %r59, %r58;
	st.shared.f32 	[%r9], %f29;
	bar.sync 	0;
	min.s32 	%r10, %r45, 64;
	setp.lt.s32 	%p4, %r45, 1;
	mov.f32 	%f138, 0f00000000;
	@%p4 bra 	$L__BB2_13;
	and.b32  	%r11, %r10, 7;
	setp.lt.u32 	%p5, %r45, 8;
	mov.f32 	%f138, 0f00000000;
	mov.b32 	%r134, 0;
	@%p5 bra 	$L__BB2_5;
	and.b32  	%r134, %r10, 120;
	mov.f32 	%f138, 0f00000000;
	mov.b32 	%r137, 0;
$L__BB2_4:
	.pragma "nounroll";
	add.s32 	%r62, %r5, %r137;
	shl.b32 	%r63, %r62, 2;
	add.s32 	%r65, %r56, %r63;
	ld.shared.f32 	%f33, [%r65];
	add.s32 	%r66, %r8, %r137;
	shl.b32 	%r67, %r66, 2;
	add.s32 	%r69, %r59, %r67;
	ld.shared.f32 	%f34, [%r69];
	fma.rn.f32 	%f35, %f33, %f34, %f138;
	ld.shared.f32 	%f36, [%r65+4];
	ld.shared.f32 	%f37, [%r69+4];
	fma.rn.f32 	%f38, %f36, %f37, %f35;
	ld.shared.f32 	%f39, [%r65+8];
	ld.shared.f32 	%f40, [%r69+8];
	fma.rn.f32 	%f41, %f39, %f40, %f38;
	ld.shared.f32 	%f42, [%r65+12];
	ld.shared.f32 	%f43, [%r69+12];
	fma.rn.f32 	%f44, %f42, %f43, %f41;
	ld.shared.f32 	%f45, [%r65+16];
	ld.shared.f32 	%f46, [%r69+16];
	fma.rn.f32 	%f47, %f45, %f46, %f44;
	ld.shared.f32 	%f48, [%r65+20];
	ld.shared.f32 	%f49, [%r69+20];
	fma.rn.f32 	%f50, %f48, %f49, %f47;
	ld.shared.f32 	%f51, [%r65+24];
	ld.shared.f32 	%f52, [%r69+24];
	fma.rn.f32 	%f53, %f51, %f52, %f50;
	ld.shared.f32 	%f54, [%r65+28];
	ld.shared.f32 	%f55, [%r69+28];
	fma.rn.f32 	%f138, %f54, %f55, %f53;
	add.s32 	%r137, %r137, 8;
	setp.eq.s32 	%p6, %r137, %r134;
	@%p6 bra 	$L__BB2_5;
	bra.uni 	$L__BB2_4;
$L__BB2_5:
	setp.eq.s32 	%p7, %r11, 0;
	@%p7 bra 	$L__BB2_13;
	and.b32  	%r14, %r10, 3;
	setp.lt.u32 	%p8, %r11, 4;
	@%p8 bra 	$L__BB2_8;
	add.s32 	%r70, %r5, %r134;
	shl.b32 	%r71, %r70, 2;
	add.s32 	%r73, %r56, %r71;
	ld.shared.f32 	%f57, [%r73];
	add.s32 	%r74, %r8, %r134;
	shl.b32 	%r75, %r74, 2;
	add.s32 	%r77, %r59, %r75;
	ld.shared.f32 	%f58, [%r77];
	fma.rn.f32 	%f59, %f57, %f58, %f138;
	ld.shared.f32 	%f60, [%r73+4];
	ld.shared.f32 	%f61, [%r77+4];
	fma.rn.f32 	%f62, %f60, %f61, %f59;
	ld.shared.f32 	%f63, [%r73+8];
	ld.shared.f32 	%f64, [%r77+8];
	fma.rn.f32 	%f65, %f63, %f64, %f62;
	ld.shared.f32 	%f66, [%r73+12];
	ld.shared.f32 	%f67, [%r77+12];
	fma.rn.f32 	%f138, %f66, %f67, %f65;
	add.s32 	%r134, %r134, 4;
$L__BB2_8:
	setp.eq.s32 	%p9, %r14, 0;
	@%p9 bra 	$L__BB2_13;
	setp.eq.s32 	%p10, %r14, 1;
	@%p10 bra 	$L__BB2_11;
	add.s32 	%r78, %r5, %r134;
	shl.b32 	%r79, %r78, 2;
	add.s32 	%r81, %r56, %r79;
	ld.shared.f32 	%f69, [%r81];
	add.s32 	%r82, %r8, %r134;
	shl.b32 	%r83, %r82, 2;
	add.s32 	%r85, %r59, %r83;
	ld.shared.f32 	%f70, [%r85];
	fma.rn.f32 	%f71, %f69, %f70, %f138;
	ld.shared.f32 	%f72, [%r81+4];
	ld.shared.f32 	%f73, [%r85+4];
	fma.rn.f32 	%f138, %f72, %f73, %f71;
	add.s32 	%r134, %r134, 2;
$L__BB2_11:
	and.b32  	%r86, %r10, 1;
	setp.eq.b32 	%p11, %r86, 1;
	not.pred 	%p12, %p11;
	@%p12 bra 	$L__BB2_13;
	add.s32 	%r87, %r5, %r134;
	shl.b32 	%r88, %r87, 2;
	add.s32 	%r90, %r56, %r88;
	ld.shared.f32 	%f74, [%r90];
	add.s32 	%r91, %r8, %r134;
	shl.b32 	%r92, %r91, 2;
	add.s32 	%r94, %r59, %r92;
	ld.shared.f32 	%f75, [%r94];
	fma.rn.f32 	%f138, %f74, %f75, %f138;
$L__BB2_13:
	mov.u32 	%r19, %nctaid.y;
	setp.lt.u32 	%p13, %r19, 2;
	@%p13 bra 	$L__BB2_28;
	shl.b32 	%r96, %r1, 8;
	add.s32 	%r98, %r96, %r56;
	add.s32 	%r20, %r98, 16;
	shl.b32 	%r99, %r3, 8;
	add.s32 	%r101, %r99, %r59;
	add.s32 	%r21, %r101, 16;
	mov.b32 	%r139, 1;
	mov.u32 	%r138, %r45;
$L__BB2_15:
	add.s32 	%r138, %r138, -64;
	min.s32 	%r102, %r138, 64;
	max.s32 	%r27, %r102, 1;
	and.b32  	%r28, %r27, 3;
	and.b32  	%r29, %r27, 7;
	bar.sync 	0;
	shl.b32 	%r103, %r139, 6;
	add.s32 	%r104, %r103, %r3;
	mad.lo.s32 	%r105, %r104, %r44, %r2;
	mul.wide.u32 	%rd10, %r105, 4;
	add.s64 	%rd11, %rd2, %rd10;
	ld.global.nc.f32 	%f76, [%rd11];
	st.shared.f32 	[%r6], %f76;
	add.s32 	%r106, %r7, %r103;
	mul.wide.u32 	%rd12, %r106, 4;
	add.s64 	%rd13, %rd1, %rd12;
	ld.global.nc.f32 	%f77, [%rd13];
	st.shared.f32 	[%r9], %f77;
	bar.sync 	0;
	setp.le.s32 	%p14, %r45, %r103;
	@%p14 bra 	$L__BB2_27;
	setp.lt.s32 	%p15, %r138, 8;
	mov.b32 	%r144, 0;
	@%p15 bra 	$L__BB2_19;
	and.b32  	%r144, %r27, 120;
	neg.s32 	%r142, %r144;
	mov.u32 	%r140, %r21;
	mov.u32 	%r141, %r20;
$L__BB2_18:
	.pragma "nounroll";
	ld.shared.f32 	%f79, [%r141+-16];
	ld.shared.f32 	%f80, [%r140+-16];
	fma.rn.f32 	%f81, %f79, %f80, %f138;
	ld.shared.f32 	%f82, [%r141+-12];
	ld.shared.f32 	%f83, [%r140+-12];
	fma.rn.f32 	%f84, %f82, %f83, %f81;
	ld.shared.f32 	%f85, [%r141+-8];
	ld.shared.f32 	%f86, [%r140+-8];
	fma.rn.f32 	%f87, %f85, %f86, %f84;
	ld.shared.f32 	%f88, [%r141+-4];
	ld.shared.f32 	%f89, [%r140+-4];
	fma.rn.f32 	%f90, %f88, %f89, %f87;
	ld.shared.f32 	%f91, [%r141];
	ld.shared.f32 	%f92, [%r140];
	fma.rn.f32 	%f93, %f91, %f92, %f90;
	ld.shared.f32 	%f94, [%r141+4];
	ld.shared.f32 	%f95, [%r140+4];
	fma.rn.f32 	%f96, %f94, %f95, %f93;
	ld.shared.f32 	%f97, [%r141+8];
	ld.shared.f32 	%f98, [%r140+8];
	fma.rn.f32 	%f99, %f97, %f98, %f96;
	ld.shared.f32 	%f100, [%r141+12];
	ld.shared.f32 	%f101, [%r140+12];
	fma.rn.f32 	%f138, %f100, %f101, %f99;
	add.s32 	%r142, %r142, 8;
	add.s32 	%r141, %r141, 32;
	add.s32 	%r140, %r140, 32;
	setp.ne.s32 	%p16, %r142, 0;
	@%p16 bra 	$L__BB2_18;
$L__BB2_19:
	setp.eq.s32 	%p17, %r29, 0;
	@%p17 bra 	$L__BB2_27;
	setp.lt.u32 	%p18, %r29, 4;
	@%p18 bra 	$L__BB2_22;
	add.s32 	%r108, %r5, %r144;
	shl.b32 	%r109, %r108, 2;
	mov.u32 	%r110, _ZZ28multiply_transpose_tile_kerniiiPKfS0_PfE5subAT;
	add.s32 	%r111, %r110, %r109;
	ld.shared.f32 	%f103, [%r111];
	add.s32 	%r112, %r8, %r144;
	shl.b32 	%r113, %r112, 2;
	mov.u32 	%r114, _ZZ28multiply_transpose_tile_kerniiiPKfS0_PfE4subB;
	add.s32 	%r115, %r114, %r113;
	ld.shared.f32 	%f104, [%r115];
	fma.rn.f32 	%f105, %f103, %f104, %f138;
	ld.shared.f32 	%f106, [%r111+4];
	ld.shared.f32 	%f107, [%r115+4];
	fma.rn.f32 	%f108, %f106, %f107, %f105;
	ld.shared.f32 	%f109, [%r111+8];
	ld.shared.f32 	%f110, [%r115+8];
	fma.rn.f32 	%f111, %f109, %f110, %f108;
	ld.shared.f32 	%f112, [%r111+12];
	ld.shared.f32 	%f113, [%r115+12];
	fma.rn.f32 	%f138, %f112, %f113, %f111;
	add.s32 	%r144, %r144, 4;
$L__BB2_22:
	setp.eq.s32 	%p19, %r28, 0;
	@%p19 bra 	$L__BB2_27;
	setp.eq.s32 	%p20, %r28, 1;
	@%p20 bra 	$L__BB2_25;
	add.s32 	%r116, %r5, %r144;
	shl.b32 	%r117, %r116, 2;
	mov.u32 	%r118, _ZZ28multiply_transpose_tile_kerniiiPKfS0_PfE5subAT;
	add.s32 	%r119, %r118, %r117;
	ld.shared.f32 	%f115, [%r119];
	add.s32 	%r120, %r8, %r144;
	shl.b32 	%r121, %r120, 2;
	mov.u32 	%r122, _ZZ28multiply_transpose_tile_kerniiiPKfS0_PfE4subB;
	add.s32 	%r123, %r122, %r121;
	ld.shared.f32 	%f116, [%r123];
	fma.rn.f32 	%f117, %f115, %f116, %f138;
	ld.shared.f32 	%f118, [%r119+4];
	ld.shared.f32 	%f119, [%r123+4];
	fma.rn.f32 	%f138, %f118, %f119, %f117;
	add.s32 	%r144, %r144, 2;
$L__BB2_25:
	and.b32  	%r124, %r27, 1;
	setp.eq.b32 	%p21, %r124, 1;
	not.pred 	%p22, %p21;
	@%p22 bra 	$L__BB2_27;
	add.s32 	%r125, %r5, %r144;
	shl.b32 	%r126, %r125, 2;
	mov.u32 	%r127, _ZZ28multiply_transpose_tile_kerniiiPKfS0_PfE5subAT;
	add.s32 	%r128, %r127, %r126;
	ld.shared.f32 	%f120, [%r128];
	add.s32 	%r129, %r8, %r144;
	shl.b32 	%r130, %r129, 2;
	mov.u32 	%r131, _ZZ28multiply_transpose_tile_kerniiiPKfS0_PfE4subB;
	add.s32 	%r132, %r131, %r130;
	ld.shared.f32 	%f121, [%r132];
	fma.rn.f32 	%f138, %f120, %f121, %f138;
$L__BB2_27:
	add.s32 	%r139, %r139, 1;
	setp.ne.s32 	%p23, %r139, %r19;
	@%p23 bra 	$L__BB2_15;
$L__BB2_28:
	mad.lo.s32 	%r133, %r52, %r44, %r2;
	cvta.to.global.u64 	%rd14, %rd3;
	mul.wide.s32 	%rd15, %r133, 4;
	add.s64 	%rd16, %rd14, %rd15;
	st.global.f32 	[%rd16], %f138;
$L__BB2_29:
	ret;

}
	// .globl	_Z36multiply_transpose_overlap_tile_kerniiiPKfS0_Pf
.visible .entry _Z36multiply_transpose_overlap_tile_kerniiiPKfS0_Pf(
	.param .u32 _Z36multiply_transpose_overlap_tile_kerniiiPKfS0_Pf_param_0,
	.param .u32 _Z36multiply_transpose_overlap_tile_kerniiiPKfS0_Pf_param_1,
	.param .u32 _Z36multiply_transpose_overlap_tile_kerniiiPKfS0_Pf_param_2,
	.param .u64 .ptr .align 1 _Z36multiply_transpose_overlap_tile_kerniiiPKfS0_Pf_param_3,
	.param .u64 .ptr .align 1 _Z36multiply_transpose_overlap_tile_kerniiiPKfS0_Pf_param_4,
	.param .u64 .ptr .align 1 _Z36multiply_transpose_overlap_tile_kerniiiPKfS0_Pf_param_5
)
{
	.reg .pred 	%p<26>;
	.reg .b32 	%r<165>;
	.reg .b32 	%f<136>;
	.reg .b64 	%rd<17>;
	// demoted variable
	.shared .align 4 .b8 _ZZ36multiply_transpose_overlap_tile_kerniiiPKfS0_PfE6subAT1[9216];
	// demoted variable
	.shared .align 4 .b8 _ZZ36multiply_transpose_overlap_tile_kerniiiPKfS0_PfE5subB1[9216];
	// demoted variable
	.shared .align 4 .b8 _ZZ36multiply_transpose_overlap_tile_kerniiiPKfS0_PfE6subAT2[9216];
	// demoted variable
	.shared .align 4 .b8 _ZZ36multiply_transpose_overlap_tile_kerniiiPKfS0_PfE5subB2[9216];
	ld.param.u32 	%r48, [_Z36multiply_transpose_overlap_tile_kerniiiPKfS0_Pf_param_0];
	ld.param.u32 	%r49, [_Z36multiply_transpose_overlap_tile_kerniiiPKfS0_Pf_param_1];
	ld.param.u32 	%r50, [_Z36multiply_transpose_overlap_tile_kerniiiPKfS0_Pf_param_2];
	ld.param.u64 	%rd4, [_Z36multiply_transpose_overlap_tile_kerniiiPKfS0_Pf_param_3];
	ld.param.u64 	%rd5, [_Z36multiply_transpose_overlap_tile_kerniiiPKfS0_Pf_param_4];
	ld.param.u64 	%rd3, [_Z36multiply_transpose_overlap_tile_kerniiiPKfS0_Pf_param_5];
	cvta.to.global.u64 	%rd1, %rd5;
	cvta.to.global.u64 	%rd2, %rd4;
	mov.u32 	%r1, %tid.x;
	mov.u32 	%r52, %ctaid.x;
	mad.lo.s32 	%r2, %r52, 48, %r1;
	mov.u32 	%r3, %tid.y;
	mov.u32 	%r53, %ctaid.y;
	mad.lo.s32 	%r54, %r53, 48, %r3;
	setp.ge.s32 	%p1, %r2, %r48;
	setp.ge.s32 	%p2, %r54, %r50;
	or.pred  	%p3, %p1, %p2;
	@%p3 bra 	$L__BB3_31;
	mov.u32 	%r5, %nctaid.y;
	mul.lo.s32 	%r6, %r1, 48;
	mad.lo.s32 	%r7, %r49, %r54, %r1;
	mul.lo.s32 	%r8, %r3, 48;
	add.s32 	%r56, %r8, %r1;
	shl.b32 	%r57, %r56, 2;
	mov.u32 	%r58, _ZZ36multiply_transpose_overlap_tile_kerniiiPKfS0_PfE5subB2;
	add.s32 	%r9, %r58, %r57;
	mov.u32 	%r59, _ZZ36multiply_transpose_overlap_tile_kerniiiPKfS0_PfE5subB1;
	add.s32 	%r10, %r59, %r57;
	mov.u32 	%r60, _ZZ36multiply_transpose_overlap_tile_kerniiiPKfS0_PfE6subAT2;
	mad.lo.s32 	%r61, %r1, 192, %r60;
	add.s32 	%r11, %r61, 16;
	mov.f32 	%f135, 0f00000000;
	mov.b32 	%r153, 0;
	mov.u32 	%r151, %r49;
	mov.u32 	%r152, %r49;
$L__BB3_2:
	min.s32 	%r62, %r151, 64;
	max.s32 	%r15, %r62, 1;
	min.s32 	%r63, %r152, 0;
	max.s32 	%r16, %r63, -47;
	and.b32  	%r17, %r16, 7;
	add.s32 	%r64, %r5, -1;
	setp.ge.u32 	%p4, %r153, %r64;
	@%p4 bra 	$L__BB3_4;
	add.s32 	%r65, %r153, 48;
	add.s32 	%r66, %r65, %r3;
	mad.lo.s32 	%r67, %r66, %r48, %r2;
	mul.wide.u32 	%rd6, %r67, 4;
	add.s64 	%rd7, %rd2, %rd6;
	ld.global.nc.f32 	%f27, [%rd7];
	add.s32 	%r68, %r6, %r3;
	shl.b32 	%r69, %r68, 2;
	mov.u32 	%r70, _ZZ36multiply_transpose_overlap_tile_kerniiiPKfS0_PfE6subAT2;
	add.s32 	%r71, %r70, %r69;
	st.shared.f32 	[%r71], %f27;
	add.s32 	%r72, %r7, %r65;
	mul.wide.u32 	%rd8, %r72, 4;
	add.s64 	%rd9, %rd1, %rd8;
	ld.global.nc.f32 	%f28, [%rd9];
	st.shared.f32 	[%r9], %f28;
$L__BB3_4:
	bar.sync 	0;
	mul.lo.s32 	%r74, %r153, 48;
	add.s32 	%r75, %r74, %r3;
	mad.lo.s32 	%r76, %r75, %r48, %r2;
	mul.wide.u32 	%rd10, %r76, 4;
	add.s64 	%rd11, %rd2, %rd10;
	ld.global.nc.f32 	%f29, [%rd11];
	add.s32 	%r77, %r6, %r3;
	shl.b32 	%r78, %r77, 2;
	mov.u32 	%r79, _ZZ36multiply_transpose_overlap_tile_kerniiiPKfS0_PfE6subAT1;
	add.s32 	%r80, %r79, %r78;
	st.shared.f32 	[%r80], %f29;
	add.s32 	%r81, %r7, %r74;
	mul.wide.u32 	%rd12, %r81, 4;
	add.s64 	%rd13, %rd1, %rd12;
	ld.global.nc.f32 	%f30, [%rd13];
	st.shared.f32 	[%r10], %f30;
	sub.s32 	%r82, %r49, %r153;
	setp.lt.s32 	%p6, %r82, -47;
	or.pred  	%p7, %p4, %p6;
	@%p7 bra 	$L__BB3_17;
	add.s32 	%r84, %r16, 47;
	setp.lt.u32 	%p8, %r84, 7;
	mov.b32 	%r159, 0;
	@%p8 bra 	$L__BB3_9;
	mov.u32 	%r86, _ZZ36multiply_transpose_overlap_tile_kerniiiPKfS0_PfE5subB2;
	mad.lo.s32 	%r87, %r3, 192, %r86;
	add.s32 	%r155, %r87, 16;
	and.b32  	%r88, %r16, -8;
	neg.s32 	%r157, %r88;
	mov.b32 	%r156, -48;
	mov.u32 	%r154, %r11;
$L__BB3_7:
	.pragma "nounroll";
	ld.shared.f32 	%f32, [%r154+-16];
	ld.shared.f32 	%f33, [%r155+-16];
	fma.rn.f32 	%f34, %f32, %f33, %f135;
	ld.shared.f32 	%f35, [%r154+-12];
	ld.shared.f32 	%f36, [%r155+-12];
	fma.rn.f32 	%f37, %f35, %f36, %f34;
	ld.shared.f32 	%f38, [%r154+-8];
	ld.shared.f32 	%f39, [%r155+-8];
	fma.rn.f32 	%f40, %f38, %f39, %f37;
	ld.shared.f32 	%f41, [%r154+-4];
	ld.shared.f32 	%f42, [%r155+-4];
	fma.rn.f32 	%f43, %f41, %f42, %f40;
	ld.shared.f32 	%f44, [%r154];
	ld.shared.f32 	%f45, [%r155];
	fma.rn.f32 	%f46, %f44, %f45, %f43;
	ld.shared.f32 	%f47, [%r154+4];
	ld.shared.f32 	%f48, [%r155+4];
	fma.rn.f32 	%f49, %f47, %f48, %f46;
	ld.shared.f32 	%f50, [%r154+8];
	ld.shared.f32 	%f51, [%r155+8];
	fma.rn.f32 	%f52, %f50, %f51, %f49;
	ld.shared.f32 	%f53, [%r154+12];
	ld.shared.f32 	%f54, [%r155+12];
	fma.rn.f32 	%f135, %f53, %f54, %f52;
	add.s32 	%r157, %r157, 8;
	add.s32 	%r156, %r156, 8;
	add.s32 	%r155, %r155, 32;
	add.s32 	%r154, %r154, 32;
	setp.ne.s32 	%p9, %r157, 48;
	@%p9 bra 	$L__BB3_7;
	add.s32 	%r159, %r156, 48;
$L__BB3_9:
	setp.eq.s32 	%p10, %r17, 0;
	@%p10 bra 	$L__BB3_17;
	setp.lt.u32 	%p11, %r17, 4;
	@%p11 bra 	$L__BB3_12;
	add.s32 	%r89, %r159, %r6;
	shl.b32 	%r90, %r89, 2;
	mov.u32 	%r91, _ZZ36multiply_transpose_overlap_tile_kerniiiPKfS0_PfE6subAT2;
	add.s32 	%r92, %r91, %r90;
	ld.shared.f32 	%f56, [%r92];
	add.s32 	%r93, %r159, %r8;
	shl.b32 	%r94, %r93, 2;
	mov.u32 	%r95, _ZZ36multiply_transpose_overlap_tile_kerniiiPKfS0_PfE5subB2;
	add.s32 	%r96, %r95, %r94;
	ld.shared.f32 	%f57, [%r96];
	fma.rn.f32 	%f58, %f56, %f57, %f135;
	ld.shared.f32 	%f59, [%r92+4];
	ld.shared.f32 	%f60, [%r96+4];
	fma.rn.f32 	%f61, %f59, %f60, %f58;
	ld.shared.f32 	%f62, [%r92+8];
	ld.shared.f32 	%f63, [%r96+8];
	fma.rn.f32 	%f64, %f62, %f63, %f61;
	ld.shared.f32 	%f65, [%r92+12];
	ld.shared.f32 	%f66, [%r96+12];
	fma.rn.f32 	%f135, %f65, %f66, %f64;
	add.s32 	%r159, %r159, 4;
$L__BB3_12:
	and.b32  	%r32, %r16, 3;
	setp.eq.s32 	%p12, %r32, 0;
	@%p12 bra 	$L__BB3_17;
	setp.eq.s32 	%p13, %r32, 1;
	@%p13 bra 	$L__BB3_15;
	add.s32 	%r97, %r159, %r6;
	shl.b32 	%r98, %r97, 2;
	mov.u32 	%r99, _ZZ36multiply_transpose_overlap_tile_kerniiiPKfS0_PfE6subAT2;
	add.s32 	%r100, %r99, %r98;
	ld.shared.f32 	%f68, [%r100];
	add.s32 	%r101, %r159, %r8;
	shl.b32 	%r102, %r101, 2;
	mov.u32 	%r103, _ZZ36multiply_transpose_overlap_tile_kerniiiPKfS0_PfE5subB2;
	add.s32 	%r104, %r103, %r102;
	ld.shared.f32 	%f69, [%r104];
	fma.rn.f32 	%f70, %f68, %f69, %f135;
	ld.shared.f32 	%f71, [%r100+4];
	ld.shared.f32 	%f72, [%r104+4];
	fma.rn.f32 	%f135, %f71, %f72, %f70;
	add.s32 	%r159, %r159, 2;
$L__BB3_15:
	and.b32  	%r105, %r16, 1;
	setp.eq.b32 	%p14, %r105, 1;
	not.pred 	%p15, %p14;
	@%p15 bra 	$L__BB3_17;
	add.s32 	%r106, %r159, %r6;
	shl.b32 	%r107, %r106, 2;
	mov.u32 	%r108, _ZZ36multiply_transpose_overlap_tile_kerniiiPKfS0_PfE6subAT2;
	add.s32 	%r109, %r108, %r107;
	ld.shared.f32 	%f73, [%r109];
	add.s32 	%r110, %r159, %r8;
	shl.b32 	%r111, %r110, 2;
	mov.u32 	%r112, _ZZ36multiply_transpose_overlap_tile_kerniiiPKfS0_PfE5subB2;
	add.s32 	%r113, %r112, %r111;
	ld.shared.f32 	%f74, [%r113];
	fma.rn.f32 	%f135, %f73, %f74, %f135;
$L__BB3_17:
	bar.sync 	0;
	mad.lo.s32 	%r114, %r153, -48, %r49;
	setp.lt.s32 	%p16, %r114, 1;
	@%p16 bra 	$L__BB3_29;
	setp.lt.s32 	%p17, %r151, 8;
	mov.b32 	%r163, 0;
	@%p17 bra 	$L__BB3_21;
	mov.b32 	%r161, 0;
$L__BB3_20:
	.pragma "nounroll";
	add.s32 	%r117, %r161, %r6;
	shl.b32 	%r118, %r117, 2;
	mov.u32 	%r119, _ZZ36multiply_transpose_overlap_tile_kerniiiPKfS0_PfE6subAT1;
	add.s32 	%r120, %r119, %r118;
	ld.shared.f32 	%f76, [%r120];
	add.s32 	%r121, %r161, %r8;
	shl.b32 	%r122, %r121, 2;
	mov.u32 	%r123, _ZZ36multiply_transpose_overlap_tile_kerniiiPKfS0_PfE5subB1;
	add.s32 	%r124, %r123, %r122;
	ld.shared.f32 	%f77, [%r124];
	fma.rn.f32 	%f78, %f76, %f77, %f135;
	ld.shared.f32 	%f79, [%r120+4];
	ld.shared.f32 	%f80, [%r124+4];
	fma.rn.f32 	%f81, %f79, %f80, %f78;
	ld.shared.f32 	%f82, [%r120+8];
	ld.shared.f32 	%f83, [%r124+8];
	fma.rn.f32 	%f84, %f82, %f83, %f81;
	ld.shared.f32 	%f85, [%r120+12];
	ld.shared.f32 	%f86, [%r124+12];
	fma.rn.f32 	%f87, %f85, %f86, %f84;
	ld.shared.f32 	%f88, [%r120+16];
	ld.shared.f32 	%f89, [%r124+16];
	fma.rn.f32 	%f90, %f88, %f89, %f87;
	ld.shared.f32 	%f91, [%r120+20];
	ld.shared.f32 	%f92, [%r124+20];
	fma.rn.f32 	%f93, %f91, %f92, %f90;
	ld.shared.f32 	%f94, [%r120+24];
	ld.shared.f32 	%f95, [%r124+24];
	fma.rn.f32 	%f96, %f94, %f95, %f93;
	ld.shared.f32 	%f97, [%r120+28];
	ld.shared.f32 	%f98, [%r124+28];
	fma.rn.f32 	%f135, %f97, %f98, %f96;
	add.s32 	%r161, %r161, 8;
	and.b32  	%r163, %r15, 120;
	setp.ne.s32 	%p18, %r161, %r163;
	@%p18 bra 	$L__BB3_20;
$L__BB3_21:
	and.b32  	%r39, %r15, 7;
	setp.eq.s32 	%p19, %r39, 0;
	@%p19 bra 	$L__BB3_29;
	setp.lt.u32 	%p20, %r39, 4;
	@%p20 bra 	$L__BB3_24;
	add.s32 	%r125, %r163, %r6;
	shl.b32 	%r126, %r125, 2;
	mov.u32 	%r127, _ZZ36multiply_transpose_overlap_tile_kerniiiPKfS0_PfE6subAT1;
	add.s32 	%r128, %r127, %r126;
	ld.shared.f32 	%f100, [%r128];
	add.s32 	%r129, %r163, %r8;
	shl.b32 	%r130, %r129, 2;
	mov.u32 	%r131, _ZZ36multiply_transpose_overlap_tile_kerniiiPKfS0_PfE5subB1;
	add.s32 	%r132, %r131, %r130;
	ld.shared.f32 	%f101, [%r132];
	fma.rn.f32 	%f102, %f100, %f101, %f135;
	ld.shared.f32 	%f103, [%r128+4];
	ld.shared.f32 	%f104, [%r132+4];
	fma.rn.f32 	%f105, %f103, %f104, %f102;
	ld.shared.f32 	%f106, [%r128+8];
	ld.shared.f32 	%f107, [%r132+8];
	fma.rn.f32 	%f108, %f106, %f107, %f105;
	ld.shared.f32 	%f109, [%r128+12];
	ld.shared.f32 	%f110, [%r132+12];
	fma.rn.f32 	%f135, %f109, %f110, %f108;
	add.s32 	%r163, %r163, 4;
$L__BB3_24:
	and.b32  	%r42, %r15, 3;
	setp.eq.s32 	%p21, %r42, 0;
	@%p21 bra 	$L__BB3_29;
	setp.eq.s32 	%p22, %r42, 1;
	@%p22 bra 	$L__BB3_27;
	add.s32 	%r133, %r163, %r6;
	shl.b32 	%r134, %r133, 2;
	mov.u32 	%r135, _ZZ36multiply_transpose_overlap_tile_kerniiiPKfS0_PfE6subAT1;
	add.s32 	%r136, %r135, %r134;
	ld.shared.f32 	%f112, [%r136];
	add.s32 	%r137, %r163, %r8;
	shl.b32 	%r138, %r137, 2;
	mov.u32 	%r139, _ZZ36multiply_transpose_overlap_tile_kerniiiPKfS0_PfE5subB1;
	add.s32 	%r140, %r139, %r138;
	ld.shared.f32 	%f113, [%r140];
	fma.rn.f32 	%f114, %f112, %f113, %f135;
	ld.shared.f32 	%f115, [%r136+4];
	ld.shared.f32 	%f116, [%r140+4];
	fma.rn.f32 	%f135, %f115, %f116, %f114;
	add.s32 	%r163, %r163, 2;
$L__BB3_27:
	and.b32  	%r141, %r15, 1;
	setp.eq.b32 	%p23, %r141, 1;
	not.pred 	%p24, %p23;
	@%p24 bra 	$L__BB3_29;
	add.s32 	%r142, %r163, %r6;
	shl.b32 	%r143, %r142, 2;
	mov.u32 	%r144, _ZZ36multiply_transpose_overlap_tile_kerniiiPKfS0_PfE6subAT1;
	add.s32 	%r145, %r144, %r143;
	ld.shared.f32 	%f117, [%r145];
	add.s32 	%r146, %r163, %r8;
	shl.b32 	%r147, %r146, 2;
	mov.u32 	%r148, _ZZ36multiply_transpose_overlap_tile_kerniiiPKfS0_PfE5subB1;
	add.s32 	%r149, %r148, %r147;
	ld.shared.f32 	%f118, [%r149];
	fma.rn.f32 	%f135, %f117, %f118, %f135;
$L__BB3_29:
	add.s32 	%r153, %r153, 2;
	setp.lt.u32 	%p25, %r153, %r5;
	add.s32 	%r152, %r152, -2;
	add.s32 	%r151, %r151, -96;
	@%p25 bra 	$L__BB3_2;
	mad.lo.s32 	%r150, %r54, %r48, %r2;
	cvta.to.global.u64 	%rd14, %rd3;
	mul.wide.s32 	%rd15, %r150, 4;
	add.s64 	%rd16, %rd14, %rd15;
	st.global.f32 	[%rd16], %f135;
$L__BB3_31:
	ret;

}


// ===== COMPILED SASS (sm_100) =====

	.target	sm_100

	.elftype	@"ET_EXEC"


//--------------------- .note.nv.tkinfo           --------------------------
	.section	.note.nv.tkinfo,"",@"SHT_NOTE"
	.sectionflags	@"SHF_NOTE_NV_TKINFO"
	.tkinfo
        /*0018*/ 	.word	0x00000002
        /*0030*/ 	.string	""
        /*0030*/ 	.string	"ptxas"
        /*0030*/ 	.string	"Cuda compilation tools, release 13.0, V13.0.88"
        /*0030*/ 	.string	"Build cuda_13.0.r13.0/compiler.36424714_0"
        /*0030*/ 	.string	"-arch sm_100 -m 64 "



//--------------------- .note.nv.cuinfo           --------------------------
	.section	.note.nv.cuinfo,"",@"SHT_NOTE"
	.sectionflags	@"SHF_NOTE_NV_CUINFO"
        /*0018*/ 	.short	0x0002
        /*001a*/ 	.short	0x0064
        /*001c*/ 	.short	0x0082
	.zero		2


//--------------------- .nv.info                  --------------------------
	.section	.nv.info,"",@"SHT_CUDA_INFO"
	.align	4


	//----- nvinfo : EIATTR_REGCOUNT
	.align		4
        /*0000*/ 	.byte	0x04, 0x2f
        /*0002*/ 	.short	(.L_1 - .L_0)
	.align		4
.L_0:
        /*0004*/ 	.word	index@(_Z13multiply_kerniiiPKfS0_Pf)
        /*0008*/ 	.word	0x00000020


	//----- nvinfo : EIATTR_FRAME_SIZE
	.align		4
.L_1:
        /*000c*/ 	.byte	0x04, 0x11
        /*000e*/ 	.short	(.L_3 - .L_2)
	.align		4
.L_2:
        /*0010*/ 	.word	index@(_Z13multiply_kerniiiPKfS0_Pf)
        /*0014*/ 	.word	0x00000000


	//----- nvinfo : EIATTR_REGCOUNT
	.align		4
.L_3:
        /*0018*/ 	.byte	0x04, 0x2f
        /*001a*/ 	.short	(.L_5 - .L_4)
	.align		4
.L_4:
        /*001c*/ 	.word	index@(_Z18multiply_tile_kerniiiPKfS0_Pf)
        /*0020*/ 	.word	0x0000001f


	//----- nvinfo : EIATTR_FRAME_SIZE
	.align		4
.L_5:
        /*0024*/ 	.byte	0x04, 0x11
        /*0026*/ 	.short	(.L_7 - .L_6)
	.align		4
.L_6:
        /*0028*/ 	.word	index@(_Z18multiply_tile_kerniiiPKfS0_Pf)
        /*002c*/ 	.word	0x00000000


	//----- nvinfo : EIATTR_REGCOUNT
	.align		4
.L_7:
        /*0030*/ 	.byte	0x04, 0x2f
        /*0032*/ 	.short	(.L_9 - .L_8)
	.align		4
.L_8:
        /*0034*/ 	.word	index@(_Z28multiply_transpose_tile_kerniiiPKfS0_Pf)
        /*0038*/ 	.word	0x0000001f


	//----- nvinfo : EIATTR_FRAME_SIZE
	.align		4
.L_9:
        /*003c*/ 	.byte	0x04, 0x11
        /*003e*/ 	.short	(.L_11 - .L_10)
	.align		4
.L_10:
        /*0040*/ 	.word	index@(_Z28multiply_transpose_tile_kerniiiPKfS0_Pf)
        /*0044*/ 	.word	0x00000000


	//----- nvinfo : EIATTR_REGCOUNT
	.align		4
.L_11:
        /*0048*/ 	.byte	0x04, 0x2f
        /*004a*/ 	.short	(.L_13 - .L_12)
	.align		4
.L_12:
        /*004c*/ 	.word	index@(_Z36multiply_transpose_overlap_tile_kerniiiPKfS0_Pf)
        /*0050*/ 	.word	0x00000024


	//----- nvinfo : EIATTR_FRAME_SIZE
	.align		4
.L_13:
        /*0054*/ 	.byte	0x04, 0x11
        /*0056*/ 	.short	(.L_15 - .L_14)
	.align		4
.L_14:
        /*0058*/ 	.word	index@(_Z36multiply_transpose_overlap_tile_kerniiiPKfS0_Pf)
        /*005c*/ 	.word	0x00000000


	//----- nvinfo : EIATTR_MIN_STACK_SIZE
	.align		4
.L_15:
        /*0060*/ 	.byte	0x04, 0x12
        /*0062*/ 	.short	(.L_17 - .L_16)
	.align		4
.L_16:
        /*0064*/ 	.word	index@(_Z36multiply_transpose_overlap_tile_kerniiiPKfS0_Pf)
        /*0068*/ 	.word	0x00000000


	//----- nvinfo : EIATTR_MIN_STACK_SIZE
	.align		4
.L_17:
        /*006c*/ 	.byte	0x04, 0x12
        /*006e*/ 	.short	(.L_19 - .L_18)
	.align		4
.L_18:
        /*0070*/ 	.word	index@(_Z28multiply_transpose_tile_kerniiiPKfS0_Pf)
        /*0074*/ 	.word	0x00000000


	//----- nvinfo : EIATTR_MIN_STACK_SIZE
	.align		4
.L_19:
        /*0078*/ 	.byte	0x04, 0x12
        /*007a*/ 	.short	(.L_21 - .L_20)
	.align		4
.L_20:
        /*007c*/ 	.word	index@(_Z18multiply_tile_kerniiiPKfS0_Pf)
        /*0080*/ 	.word	0x00000000


	//----- nvinfo : EIATTR_MIN_STACK_SIZE
	.align		4
.L_21:
        /*0084*/ 	.byte	0x04, 0x12
        /*0086*/ 	.short	(.L_23 - .L_22)
	.align		4
.L_22:
        /*0088*/ 	.word	index@(_Z13multiply_kerniiiPKfS0_Pf)
        /*008c*/ 	.word	0x00000000
.L_23:


//--------------------- .nv.compat                --------------------------
	.section	.nv.compat,"",@"SHT_CUDA_COMPAT_INFO"
	.align	4
        /*0000*/ 	.byte	0x02, 0x09, 0x00, 0x00, 0x02, 0x02, 0x01, 0x00, 0x02, 0x05, 0x05, 0x00, 0x03, 0x07, 0x01, 0x01
        /*0010*/ 	.byte	0x02, 0x03, 0x00, 0x00, 0x02, 0x06, 0x01, 0x00, 0x04, 0x0b, 0x08, 0x00, 0x09, 0x00, 0x00, 0x00
        /*0020*/ 	.byte	0x00, 0x00, 0x00, 0x00


//--------------------- .nv.info._Z36multiply_transpose_overlap_tile_kerniiiPKfS0_Pf --------------------------
	.section	.nv.info._Z36multiply_transpose_overlap_tile_kerniiiPKfS0_Pf,"",@"SHT_CUDA_INFO"
	.sectionflags	@""
	.align	4


	//----- nvinfo : EIATTR_CUDA_API_VERSION
	.align		4
        /*0000*/ 	.byte	0x04, 0x37
        /*0002*/ 	.short	(.L_25 - .L_24)
.L_24:
        /*0004*/ 	.word	0x00000082


	//----- nvinfo : EIATTR_KPARAM_INFO
	.align		4
.L_25:
        /*0008*/ 	.byte	0x04, 0x17
        /*000a*/ 	.short	(.L_27 - .L_26)
.L_26:
        /*000c*/ 	.word	0x00000000
        /*0010*/ 	.short	0x0005
        /*0012*/ 	.short	0x0020
        /*0014*/ 	.byte	0x00, 0xf5, 0x21, 0x00


	//----- nvinfo : EIATTR_KPARAM_INFO
	.align		4
.L_27:
        /*0018*/ 	.byte	0x04, 0x17
        /*001a*/ 	.short	(.L_29 - .L_28)
.L_28:
        /*001c*/ 	.word	0x00000000
        /*0020*/ 	.short	0x0004
        /*0022*/ 	.short	0x0018
        /*0024*/ 	.byte	0x00, 0xf5, 0x21, 0x00


	//----- nvinfo : EIATTR_KPARAM_INFO
	.align		4
.L_29:
        /*0028*/ 	.byte	0x04, 0x17
        /*002a*/ 	.short	(.L_31 - .L_30)
.L_30:
        /*002c*/ 	.word	0x00000000
        /*0030*/ 	.short	0x0003
        /*0032*/ 	.short	0x0010
        /*0034*/ 	.byte	0x00, 0xf5, 0x21, 0x00


	//----- nvinfo : EIATTR_KPARAM_INFO
	.align		4
.L_31:
        /*0038*/ 	.byte	0x04, 0x17
        /*003a*/ 	.short	(.L_33 - .L_32)
.L_32:
        /*003c*/ 	.word	0x00000000
        /*0040*/ 	.short	0x0002
        /*0042*/ 	.short	0x0008
        /*0044*/ 	.byte	0x00, 0xf0, 0x11, 0x00


	//----- nvinfo : EIATTR_KPARAM_INFO
	.align		4
.L_33:
        /*0048*/ 	.byte	0x04, 0x17
        /*004a*/ 	.short	(.L_35 - .L_34)
.L_34:
        /*004c*/ 	.word	0x00000000
        /*0050*/ 	.short	0x0001
        /*0052*/ 	.short	0x0004
        /*0054*/ 	.byte	0x00, 0xf0, 0x11, 0x00


	//----- nvinfo : EIATTR_KPARAM_INFO
	.align		4
.L_35:
        /*0058*/ 	.byte	0x04, 0x17
        /*005a*/ 	.short	(.L_37 - .L_36)
.L_36:
        /*005c*/ 	.word	0x00000000
        /*0060*/ 	.short	0x0000
        /*0062*/ 	.short	0x0000
        /*0064*/ 	.byte	0x00, 0xf0, 0x11, 0x00


	//----- nvinfo : EIATTR_SPARSE_MMA_MASK
	.align		4
.L_37:
        /*0068*/ 	.byte	0x03, 0x50
        /*006a*/ 	.short	0x0000


	//----- nvinfo : EIATTR_MAXREG_COUNT
	.align		4
        /*006c*/ 	.byte	0x03, 0x1b
        /*006e*/ 	.short	0x00ff


	//----- nvinfo : EIATTR_NUM_BARRIERS
	.align		4
        /*0070*/ 	.byte	0x02, 0x4c
        /*0072*/ 	.byte	0x01
	.zero		1


	//----- nvinfo : EIATTR_MERCURY_ISA_VERSION
	.align		4
        /*0074*/ 	.byte	0x03, 0x5f
        /*0076*/ 	.short	0x0101


	//----- nvinfo : EIATTR_VRC_CTA_INIT_COUNT
	.align		4
        /*0078*/ 	.byte	0x02, 0x4a
	.zero		1
	.zero		1


	//----- nvinfo : EIATTR_EXIT_INSTR_OFFSETS
	.align		4
        /*007c*/ 	.byte	0x04, 0x1c
        /*007e*/ 	.short	(.L_39 - .L_38)


	//   ....[0]....
.L_38:
        /*0080*/ 	.word	0x000000b0


	//   ....[1]....
        /*0084*/ 	.word	0x00000f90


	//----- nvinfo : EIATTR_CBANK_PARAM_SIZE
	.align		4
.L_39:
        /*0088*/ 	.byte	0x03, 0x19
        /*008a*/ 	.short	0x0028


	//----- nvinfo : EIATTR_PARAM_CBANK
	.align		4
        /*008c*/ 	.byte	0x04, 0x0a
        /*008e*/ 	.short	(.L_41 - .L_40)
	.align		4
.L_40:
        /*0090*/ 	.word	index@(.nv.constant0._Z36multiply_transpose_overlap_tile_kerniiiPKfS0_Pf)
        /*0094*/ 	.short	0x0380
        /*0096*/ 	.short	0x0028


	//----- nvinfo : EIATTR_SW_WAR
	.align		4
.L_41:
        /*0098*/ 	.byte	0x04, 0x36
        /*009a*/ 	.short	(.L_43 - .L_42)
.L_42:
        /*009c*/ 	.word	0x00000008
.L_43:


//--------------------- .nv.info._Z28multiply_transpose_tile_kerniiiPKfS0_Pf --------------------------
	.section	.nv.info._Z28multiply_transpose_tile_kerniiiPKfS0_Pf,"",@"SHT_CUDA_INFO"
	.sectionflags	@""
	.align	4


	//----- nvinfo : EIATTR_CUDA_API_VERSION
	.align		4
        /*0000*/ 	.byte	0x04, 0x37
        /*0002*/ 	.short	(.L_45 - .L_44)
.L_44:
        /*0004*/ 	.word	0x00000082


	//----- nvinfo : EIATTR_KPARAM_INFO
	.align		4
.L_45:
        /*0008*/ 	.byte	0x04, 0x17
        /*000a*/ 	.short	(.L_47 - .L_46)
.L_46:
        /*000c*/ 	.word	0x00000000
        /*0010*/ 	.short	0x0005
        /*0012*/ 	.short	0x0020
        /*0014*/ 	.byte	0x00, 0xf5, 0x21, 0x00


	//----- nvinfo : EIATTR_KPARAM_INFO
	.align		4
.L_47:
        /*0018*/ 	.byte	0x04, 0x17
        /*001a*/ 	.short	(.L_49 - .L_48)
.L_48:
        /*001c*/ 	.word	0x00000000
        /*0020*/ 	.short	0x0004
        /*0022*/ 	.short	0x0018
        /*0024*/ 	.byte	0x00, 0xf5, 0x21, 0x00


	//----- nvinfo : EIATTR_KPARAM_INFO
	.align		4
.L_49:
        /*0028*/ 	.byte	0x04, 0x17
        /*002a*/ 	.short	(.L_51 - .L_50)
.L_50:
        /*002c*/ 	.word	0x00000000
        /*0030*/ 	.short	0x0003
        /*0032*/ 	.short	0x0010
        /*0034*/ 	.byte	0x00, 0xf5, 0x21, 0x00


	//----- nvinfo : EIATTR_KPARAM_INFO
	.align		4
.L_51:
        /*0038*/ 	.byte	0x04, 0x17
        /*003a*/ 	.short	(.L_53 - .L_52)
.L_52:
        /*003c*/ 	.word	0x00000000
        /*0040*/ 	.short	0x0002
        /*0042*/ 	.short	0x0008
        /*0044*/ 	.byte	0x00, 0xf0, 0x11, 0x00


	//----- nvinfo : EIATTR_KPARAM_INFO
	.align		4
.L_53:
        /*0048*/ 	.byte	0x04, 0x17
        /*004a*/ 	.short	(.L_55 - .L_54)
.L_54:
        /*004c*/ 	.word	0x00000000
        /*0050*/ 	.short	0x0001
        /*0052*/ 	.short	0x0004
        /*0054*/ 	.byte	0x00, 0xf0, 0x11, 0x00


	//----- nvinfo : EIATTR_KPARAM_INFO
	.align		4
.L_55:
        /*0058*/ 	.byte	0x04, 0x17
        /*005a*/ 	.short	(.L_57 - .L_56)
.L_56:
        /*005c*/ 	.word	0x00000000
        /*0060*/ 	.short	0x0000
        /*0062*/ 	.short	0x0000
        /*0064*/ 	.byte	0x00, 0xf0, 0x11, 0x00


	//----- nvinfo : EIATTR_SPARSE_MMA_MASK
	.align		4
.L_57:
        /*0068*/ 	.byte	0x03, 0x50
        /*006a*/ 	.short	0x0000


	//----- nvinfo : EIATTR_MAXREG_COUNT
	.align		4
        /*006c*/ 	.byte	0x03, 0x1b
        /*006e*/ 	.short	0x00ff


	//----- nvinfo : EIATTR_NUM_BARRIERS
	.align		4
        /*0070*/ 	.byte	0x02, 0x4c
        /*0072*/ 	.byte	0x01
	.zero		1


	//----- nvinfo : EIATTR_MERCURY_ISA_VERSION
	.align		4
        /*0074*/ 	.byte	0x03, 0x5f
        /*0076*/ 	.short	0x0101


	//----- nvinfo : EIATTR_VRC_CTA_INIT_COUNT
	.align		4
        /*0078*/ 	.byte	0x02, 0x4a
	.zero		1
	.zero		1


	//----- nvinfo : EIATTR_EXIT_INSTR_OFFSETS
	.align		4
        /*007c*/ 	.byte	0x04, 0x1c
        /*007e*/ 	.short	(.L_59 - .L_58)


	//   ....[0]....
.L_58:
        /*0080*/ 	.word	0x000000b0


	//   ....[1]....
        /*0084*/ 	.word	0x00000e40


	//----- nvinfo : EIATTR_CBANK_PARAM_SIZE
	.align		4
.L_59:
        /*0088*/ 	.byte	0x03, 0x19
        /*008a*/ 	.short	0x0028


	//----- nvinfo : EIATTR_PARAM_CBANK
	.align		4
        /*008c*/ 	.byte	0x04, 0x0a
        /*008e*/ 	.short	(.L_61 - .L_60)
	.align		4
.L_60:
        /*0090*/ 	.word	index@(.nv.constant0._Z28multiply_transpose_tile_kerniiiPKfS0_Pf)
        /*0094*/ 	.short	0x0380
        /*0096*/ 	.short	0x0028


	//----- nvinfo : EIATTR_SW_WAR
	.align		4
.L_61:
        /*0098*/ 	.byte	0x04, 0x36
        /*009a*/ 	.short	(.L_63 - .L_62)
.L_62:
        /*009c*/ 	.word	0x00000008
.L_63:


//--------------------- .nv.info._Z18multiply_tile_kerniiiPKfS0_Pf --------------------------
	.section	.nv.info._Z18multiply_tile_kerniiiPKfS0_Pf,"",@"SHT_CUDA_INFO"
	.sectionflags	@""
	.align	4


	//----- nvinfo : EIATTR_CUDA_API_VERSION
	.align		4
        /*0000*/ 	.byte	0x04, 0x37
        /*0002*/ 	.short	(.L_65 - .L_64)
.L_64:
        /*0004*/ 	.word	0x00000082


	//----- nvinfo : EIATTR_KPARAM_INFO
	.align		4
.L_65:
        /*0008*/ 	.byte	0x04, 0x17
        /*000a*/ 	.short	(.L_67 - .L_66)
.L_66:
        /*000c*/ 	.word	0x00000000
        /*0010*/ 	.short	0x0005
        /*0012*/ 	.short	0x0020
        /*0014*/ 	.byte	0x00, 0xf5, 0x21, 0x00


	//----- nvinfo : EIATTR_KPARAM_INFO
	.align		4
.L_67:
        /*0018*/ 	.byte	0x04, 0x17
        /*001a*/ 	.short	(.L_69 - .L_68)
.L_68:
        /*001c*/ 	.word	0x00000000
        /*0020*/ 	.short	0x0004
        /*0022*/ 	.short	0x0018
        /*0024*/ 	.byte	0x00, 0xf5, 0x21, 0x00


	//----- nvinfo : EIATTR_KPARAM_INFO
	.align		4
.L_69:
        /*0028*/ 	.byte	0x04, 0x17
        /*002a*/ 	.short	(.L_71 - .L_70)
.L_70:
        /*002c*/ 	.word	0x00000000
        /*0030*/ 	.short	0x0003
        /*0032*/ 	.short	0x0010
        /*0034*/ 	.byte	0x00, 0xf5, 0x21, 0x00


	//----- nvinfo : EIATTR_KPARAM_INFO
	.align		4
.L_71:
        /*0038*/ 	.byte	0x04, 0x17
        /*003a*/ 	.short	(.L_73 - .L_72)
.L_72:
        /*003c*/ 	.word	0x00000000
        /*0040*/ 	.short	0x0002
        /*0042*/ 	.short	0x0008
        /*0044*/ 	.byte	0x00, 0xf0, 0x11, 0x00


	//----- nvinfo : EIATTR_KPARAM_INFO
	.align		4
.L_73:
        /*0048*/ 	.byte	0x04, 0x17
        /*004a*/ 	.short	(.L_75 - .L_74)
.L_74:
        /*004c*/ 	.word	0x00000000
        /*0050*/ 	.short	0x0001
        /*0052*/ 	.short	0x0004
        /*0054*/ 	.byte	0x00, 0xf0, 0x11, 0x00


	//----- nvinfo : EIATTR_KPARAM_INFO
	.align		4
.L_75:
        /*0058*/ 	.byte	0x04, 0x17
        /*005a*/ 	.short	(.L_77 - .L_76)
.L_76:
        /*005c*/ 	.word	0x00000000
        /*0060*/ 	.short	0x0000
        /*0062*/ 	.short	0x0000
        /*0064*/ 	.byte	0x00, 0xf0, 0x11, 0x00


	//----- nvinfo : EIATTR_SPARSE_MMA_MASK
	.align		4
.L_77:
        /*0068*/ 	.byte	0x03, 0x50
        /*006a*/ 	.short	0x0000


	//----- nvinfo : EIATTR_MAXREG_COUNT
	.align		4
        /*006c*/ 	.byte	0x03, 0x1b
        /*006e*/ 	.short	0x00ff


	//----- nvinfo : EIATTR_NUM_BARRIERS
	.align		4
        /*0070*/ 	.byte	0x02, 0x4c
        /*0072*/ 	.byte	0x01
	.zero		1


	//----- nvinfo : EIATTR_MERCURY_ISA_VERSION
	.align		4
        /*0074*/ 	.byte	0x03, 0x5f
        /*0076*/ 	.short	0x0101


	//----- nvinfo : EIATTR_VRC_CTA_INIT_COUNT
	.align		4
        /*0078*/ 	.byte	0x02, 0x4a
	.zero		1
	.zero		1


	//----- nvinfo : EIATTR_EXIT_INSTR_OFFSETS
	.align		4
        /*007c*/ 	.byte	0x04, 0x1c
        /*007e*/ 	.short	(.L_79 - .L_78)


	//   ....[0]....
.L_78:
        /*0080*/ 	.word	0x000000b0


	//   ....[1]....
        /*0084*/ 	.word	0x00000980


	//----- nvinfo : EIATTR_CBANK_PARAM_SIZE
	.align		4
.L_79:
        /*0088*/ 	.byte	0x03, 0x19
        /*008a*/ 	.short	0x0028


	//----- nvinfo : EIATTR_PARAM_CBANK
	.align		4
        /*008c*/ 	.byte	0x04, 0x0a
        /*008e*/ 	.short	(.L_81 - .L_80)
	.align		4
.L_80:
        /*0090*/ 	.word	index@(.nv.constant0._Z18multiply_tile_kerniiiPKfS0_Pf)
        /*0094*/ 	.short	0x0380
        /*0096*/ 	.short	0x0028


	//----- nvinfo : EIATTR_SW_WAR
	.align		4
.L_81:
        /*0098*/ 	.byte	0x04, 0x36
        /*009a*/ 	.short	(.L_83 - .L_82)
.L_82:
        /*009c*/ 	.word	0x00000008
.L_83:


//--------------------- .nv.info._Z13multiply_kerniiiPKfS0_Pf --------------------------
	.section	.nv.info._Z13multiply_kerniiiPKfS0_Pf,"",@"SHT_CUDA_INFO"
	.sectionflags	@""
	.align	4


	//----- nvinfo : EIATTR_CUDA_API_VERSION
	.align		4
        /*0000*/ 	.byte	0x04, 0x37
        /*0002*/ 	.short	(.L_85 - .L_84)
.L_84:
        /*0004*/ 	.word	0x00000082


	//----- nvinfo : EIATTR_KPARAM_INFO
	.align		4
.L_85:
        /*0008*/ 	.byte	0x04, 0x17
        /*000a*/ 	.short	(.L_87 - .L_86)
.L_86:
        /*000c*/ 	.word	0x00000000
        /*0010*/ 	.short	0x0005
        /*0012*/ 	.short	0x0020
        /*0014*/ 	.byte	0x00, 0xf5, 0x21, 0x00


	//----- nvinfo : EIATTR_KPARAM_INFO
	.align		4
.L_87:
        /*0018*/ 	.byte	0x04, 0x17
        /*001a*/ 	.short	(.L_89 - .L_88)
.L_88:
        /*001c*/ 	.word	0x00000000
        /*0020*/ 	.short	0x0004
        /*0022*/ 	.short	0x0018
        /*0024*/ 	.byte	0x00, 0xf5, 0x21, 0x00


	//----- nvinfo : EIATTR_KPARAM_INFO
	.align		4
.L_89:
        /*0028*/ 	.byte	0x04, 0x17
        /*002a*/ 	.short	(.L_91 - .L_90)
.L_90:
        /*002c*/ 	.word	0x00000000
        /*0030*/ 	.short	0x0003
        /*0032*/ 	.short	0x0010
        /*0034*/ 	.byte	0x00, 0xf5, 0x21, 0x00


	//----- nvinfo : EIATTR_KPARAM_INFO
	.align		4
.L_91:
        /*0038*/ 	.byte	0x04, 0x17
        /*003a*/ 	.short	(.L_93 - .L_92)
.L_92:
        /*003c*/ 	.word	0x00000000
        /*0040*/ 	.short	0x0002
        /*0042*/ 	.short	0x0008
        /*0044*/ 	.byte	0x00, 0xf0, 0x11, 0x00


	//----- nvinfo : EIATTR_KPARAM_INFO
	.align		4
.L_93:
        /*0048*/ 	.byte	0x04, 0x17
        /*004a*/ 	.short	(.L_95 - .L_94)
.L_94:
        /*004c*/ 	.word	0x00000000
        /*0050*/ 	.short	0x0001
        /*0052*/ 	.short	0x0004
        /*0054*/ 	.byte	0x00, 0xf0, 0x11, 0x00


	//----- nvinfo : EIATTR_KPARAM_INFO
	.align		4
.L_95:
        /*0058*/ 	.byte	0x04, 0x17
        /*005a*/ 	.short	(.L_97 - .L_96)
.L_96:
        /*005c*/ 	.word	0x00000000
        /*0060*/ 	.short	0x0000
        /*0062*/ 	.short	0x0000
        /*0064*/ 	.byte	0x00, 0xf0, 0x11, 0x00


	//----- nvinfo : EIATTR_SPARSE_MMA_MASK
	.align		4
.L_97:
        /*0068*/ 	.byte	0x03, 0x50
        /*006a*/ 	.short	0x0000


	//----- nvinfo : EIATTR_MAXREG_COUNT
	.align		4
        /*006c*/ 	.byte	0x03, 0x1b
        /*006e*/ 	.short	0x00ff


	//----- nvinfo : EIATTR_MERCURY_ISA_VERSION
	.align		4
        /*0070*/ 	.byte	0x03, 0x5f
        /*0072*/ 	.short	0x0101


	//----- nvinfo : EIATTR_VRC_CTA_INIT_COUNT
	.align		4
        /*0074*/ 	.byte	0x02, 0x4a
	.zero		1
	.zero		1


	//----- nvinfo : EIATTR_EXIT_INSTR_OFFSETS
	.align		4
        /*0078*/ 	.byte	0x04, 0x1c
        /*007a*/ 	.short	(.L_99 - .L_98)


	//   ....[0]....
.L_98:
        /*007c*/ 	.word	0x000000d0


	//   ....[1]....
        /*0080*/ 	.word	0x00000d20


	//----- nvinfo : EIATTR_CBANK_PARAM_SIZE
	.align		4
.L_99:
        /*0084*/ 	.byte	0x03, 0x19
        /*0086*/ 	.short	0x0028


	//----- nvinfo : EIATTR_PARAM_CBANK
	.align		4
        /*0088*/ 	.byte	0x04, 0x0a
        /*008a*/ 	.short	(.L_101 - .L_100)
	.align		4
.L_100:
        /*008c*/ 	.word	index@(.nv.constant0._Z13multiply_kerniiiPKfS0_Pf)
        /*0090*/ 	.short	0x0380
        /*0092*/ 	.short	0x0028


	//----- nvinfo : EIATTR_SW_WAR
	.align		4
.L_101:
        /*0094*/ 	.byte	0x04, 0x36
        /*0096*/ 	.short	(.L_103 - .L_102)
.L_102:
        /*0098*/ 	.word	0x00000008
.L_103:


//--------------------- .nv.callgraph             --------------------------
	.section	.nv.callgraph,"",@"SHT_CUDA_CALLGRAPH"
	.align	4
	.sectionentsize	8
	.align		4
        /*0000*/ 	.word	0x00000000
	.align		4
        /*0004*/ 	.word	0xffffffff
	.align		4
        /*0008*/ 	.word	0x00000000
	.align		4
        /*000c*/ 	.word	0xfffffffe
	.align		4
        /*0010*/ 	.word	0x00000000
	.align		4
        /*0014*/ 	.word	0xfffffffd
	.align		4
        /*0018*/ 	.word	0x00000000
	.align		4
        /*001c*/ 	.word	0xfffffffc


//--------------------- .text._Z36multiply_transpose_overlap_tile_kerniiiPKfS0_Pf --------------------------
	.section	.text._Z36multiply_transpose_overlap_tile_kerniiiPKfS0_Pf,"ax",@progbits
	.align	128
        .global         _Z36multiply_transpose_overlap_tile_kerniiiPKfS0_Pf
        .type           _Z36multiply_transpose_overlap_tile_kerniiiPKfS0_Pf,@function
        .size           _Z36multiply_transpose_overlap_tile_kerniiiPKfS0_Pf,(.L_x_39 - _Z36multiply_transpose_overlap_tile_kerniiiPKfS0_Pf)
        .other          _Z36multiply_transpose_overlap_tile_kerniiiPKfS0_Pf,@"STO_CUDA_ENTRY STV_DEFAULT"
_Z36multiply_transpose_overlap_tile_kerniiiPKfS0_Pf:
.text._Z36multiply_transpose_overlap_tile_kerniiiPKfS0_Pf:
[----:B------:R-:W-:Y:S01]  /*0000*/  LDC R1, c[0x0][0x37c] ;  /* 0x0000df00ff017b82 */ /* 0x000fe20000000800 */
[----:B------:R-:W0:Y:S01]  /*0010*/  S2R R3, SR_TID.Y ;  /* 0x0000000000037919 */ /* 0x000e220000002200 */
[----:B------:R-:W1:Y:S01]  /*0020*/  LDCU UR4, c[0x0][0x388] ;  /* 0x00007100ff0477ac */ /* 0x000e620008000800 */
[----:B------:R-:W0:Y:S01]  /*0030*/  S2R R0, SR_CTAID.Y ;  /* 0x0000000000007919 */ /* 0x000e220000002600 */
[----:B------:R-:W2:Y:S01]  /*0040*/  LDCU UR5, c[0x0][0x380] ;  /* 0x00007000ff0577ac */ /* 0x000ea20008000800 */
[----:B------:R-:W3:Y:S01]  /*0050*/  S2R R22, SR_TID.X ;  /* 0x0000000000167919 */ /* 0x000ee20000002100 */
[----:B------:R-:W3:Y:S01]  /*0060*/  S2R R5, SR_CTAID.X ;  /* 0x0000000000057919 */ /* 0x000ee20000002500 */
[----:B0-----:R-:W-:-:S05]  /*0070*/  IMAD R29, R0, 0x30, R3 ;  /* 0x00000030001d7824 */ /* 0x001fca00078e0203 */
[----:B-1----:R-:W-:Y:S01]  /*0080*/  ISETP.GE.AND P0, PT, R29, UR4, PT ;  /* 0x000000041d007c0c */ /* 0x002fe2000bf06270 */
[----:B---3--:R-:W-:-:S05]  /*0090*/  IMAD R30, R5, 0x30, R22 ;  /* 0x00000030051e7824 */ /* 0x008fca00078e0216 */
[----:B--2---:R-:W-:-:S13]  /*00a0*/  ISETP.GE.OR P0, PT, R30, UR5, P0 ;  /* 0x000000051e007c0c */ /* 0x004fda0008706670 */
[----:B------:R-:W-:Y:S05]  /*00b0*/  @P0 EXIT ;  /* 0x000000000000094d */ /* 0x000fea0003800000 */
[----:B------:R-:W0:Y:S01]  /*00c0*/  S2R R5, SR_CgaCtaId ;  /* 0x0000000000057919 */ /* 0x000e220000008800 */
[----:B------:R-:W-:Y:S01]  /*00d0*/  MOV R0, 0x400 ;  /* 0x0000040000007802 */ /* 0x000fe20000000f00 */
[----:B------:R-:W1:Y:S01]  /*00e0*/  LDCU UR5, c[0x0][0x384] ;  /* 0x00007080ff0577ac */ /* 0x000e620008000800 */
[--C-:B------:R-:W-:Y:S02]  /*00f0*/  IMAD R26, R3, 0x30, R22.reuse ;  /* 0x00000030031a7824 */ /* 0x100fe400078e0216 */
[----:B------:R-:W-:Y:S01]  /*0100*/  HFMA2 R15, -RZ, RZ, 0, 0 ;  /* 0x00000000ff0f7431 */ /* 0x000fe200000001ff */
[C---:B------:R-:W-:Y:S01]  /*0110*/  IADD3 R4, PT, PT, R0.reuse, 0x4800, RZ ;  /* 0x0000480000047810 */ /* 0x040fe20007ffe0ff */
[----:B------:R-:W2:Y:S01]  /*0120*/  LDCU UR4, c[0x0][0x384] ;  /* 0x00007080ff0477ac */ /* 0x000ea20008000800 */
[C---:B------:R-:W-:Y:S02]  /*0130*/  IADD3 R2, PT, PT, R0.reuse, 0x6c00, RZ ;  /* 0x00006c0000027810 */ /* 0x040fe40007ffe0ff */
[----:B------:R-:W-:Y:S01]  /*0140*/  IADD3 R0, PT, PT, R0, 0x2400, RZ ;  /* 0x0000240000007810 */ /* 0x000fe20007ffe0ff */
[----:B------:R-:W3:Y:S01]  /*0150*/  LDCU UR9, c[0x0][0x374] ;  /* 0x00006e80ff0977ac */ /* 0x000ee20008000800 */
[----:B------:R-:W-:Y:S01]  /*0160*/  MOV R24, RZ ;  /* 0x000000ff00187202 */ /* 0x000fe20000000f00 */
[----:B------:R-:W4:Y:S01]  /*0170*/  LDCU.64 UR10, c[0x0][0x358] ;  /* 0x00006b00ff0a77ac */ /* 0x000f220008000a00 */
[----:B-1----:R-:W-:Y:S01]  /*0180*/  IMAD R28, R29, UR5, R22 ;  /* 0x000000051d1c7c24 */ /* 0x002fe2000f8e0216 */
[----:B--2---:R-:W-:Y:S01]  /*0190*/  UMOV UR5, UR4 ;  /* 0x0000000400057c82 */ /* 0x004fe20008000000 */
[----:B0-----:R-:W-:-:S02]  /*01a0*/  LEA R7, R5, R4, 0x18 ;  /* 0x0000000405077211 */ /* 0x001fc400078ec0ff */
[C---:B------:R-:W-:Y:S02]  /*01b0*/  LEA R27, R5.reuse, R2, 0x18 ;  /* 0x00000002051b7211 */ /* 0x040fe400078ec0ff */
[----:B------:R-:W-:Y:S01]  /*01c0*/  LEA R5, R5, R0, 0x18 ;  /* 0x0000000005057211 */ /* 0x000fe200078ec0ff */
[----:B------:R-:W-:Y:S01]  /*01d0*/  IMAD R7, R22, 0xc0, R7 ;  /* 0x000000c016077824 */ /* 0x000fe200078e0207 */
[----:B------:R-:W-:-:S03]  /*01e0*/  LEA R27, R26, R27, 0x2 ;  /* 0x0000001b1a1b7211 */ /* 0x000fc600078e10ff */
[----:B------:R-:W-:Y:S01]  /*01f0*/  IMAD R26, R26, 0x4, R5 ;  /* 0x000000041a1a7824 */ /* 0x000fe200078e0205 */
[----:B---34-:R-:W-:-:S07]  /*0200*/  IADD3 R25, PT, PT, R7, 0x10, RZ ;  /* 0x0000001007197810 */ /* 0x018fce0007ffe0ff */
.L_x_10:
[----:B------:R-:W-:Y:S01]  /*0210*/  UIADD3 UR7, UPT, UPT, UR9, -0x1, URZ ;  /* 0xffffffff09077890 */ /* 0x000fe2000fffe0ff */
[----:B0-----:R-:W0:Y:S01]  /*0220*/  LDC.64 R6, c[0x0][0x390] ;  /* 0x0000e400ff067b82 */ /* 0x001e220000000a00 */
[C---:B------:R-:W-:Y:S02]  /*0230*/  IMAD R17, R24.reuse, 0x30, R3 ;  /* 0x0000003018117824 */ /* 0x040fe400078e0203 */
[C---:B------:R-:W-:Y:S02]  /*0240*/  IMAD R19, R24.reuse, 0x30, R28 ;  /* 0x0000003018137824 */ /* 0x040fe400078e021c */
[----:B------:R-:W-:-:S03]  /*0250*/  ISETP.GE.U32.AND P0, PT, R24, UR7, PT ;  /* 0x0000000718007c0c */ /* 0x000fc6000bf06070 */
[----:B------:R-:W1:Y:S08]  /*0260*/  LDC.64 R4, c[0x0][0x398] ;  /* 0x0000e600ff047b82 */ /* 0x000e700000000a00 */
[----:B------:R-:W2:Y:S02]  /*0270*/  LDC.64 R20, c[0x0][0x380] ;  /* 0x0000e000ff147b82 */ /* 0x000ea40000000a00 */
[----:B------:R-:W-:-:S04]  /*0280*/  @!P0 IADD3 R0, PT, PT, R24, 0x30, RZ ;  /* 0x0000003018008810 */ /* 0x000fc80007ffe0ff */
[----:B------:R-:W-:Y:S01]  /*0290*/  @!P0 IADD3 R13, PT, PT, R28, R0, RZ ;  /* 0x000000001c0d8210 */ /* 0x000fe20007ffe0ff */
[----:B------:R-:W-:Y:S01]  /*02a0*/  @!P0 IMAD.IADD R9, R0, 0x1, R3 ;  /* 0x0000000100098824 */ /* 0x000fe200078e0203 */
[----:B------:R-:W3:Y:S01]  /*02b0*/  @!P0 LDC R2, c[0x0][0x380] ;  /* 0x0000e000ff028b82 */ /* 0x000ee20000000800 */
[--C-:B--2---:R-:W-:Y:S02]  /*02c0*/  IMAD R17, R17, R20, R30.reuse ;  /* 0x0000001411117224 */ /* 0x104fe400078e021e */
[----:B---3--:R-:W-:-:S04]  /*02d0*/  @!P0 IMAD R9, R9, R2, R30 ;  /* 0x0000000209098224 */ /* 0x008fc800078e021e */
[----:B0-----:R-:W-:-:S04]  /*02e0*/  @!P0 IMAD.WIDE.U32 R10, R9, 0x4, R6 ;  /* 0x00000004090a8825 */ /* 0x001fc800078e0006 */
[----:B-1----:R-:W-:Y:S02]  /*02f0*/  @!P0 IMAD.WIDE.U32 R8, R13, 0x4, R4 ;  /* 0x000000040d088825 */ /* 0x002fe400078e0004 */
[----:B------:R0:W2:Y:S02]  /*0300*/  @!P0 LDG.E.CONSTANT R10, desc[UR10][R10.64] ;  /* 0x0000000a0a0a8981 */ /* 0x0000a4000c1e9900 */
[----:B------:R-:W-:Y:S02]  /*0310*/  IMAD.WIDE.U32 R6, R17, 0x4, R6 ;  /* 0x0000000411067825 */ /* 0x000fe400078e0006 */
[----:B------:R-:W3:Y:S02]  /*0320*/  @!P0 LDG.E.CONSTANT R8, desc[UR10][R8.64] ;  /* 0x0000000a08088981 */ /* 0x000ee4000c1e9900 */
[----:B------:R-:W-:Y:S02]  /*0330*/  IMAD.WIDE.U32 R4, R19, 0x4, R4 ;  /* 0x0000000413047825 */ /* 0x000fe400078e0004 */
[----:B------:R-:W4:Y:S04]  /*0340*/  LDG.E.CONSTANT R6, desc[UR10][R6.64] ;  /* 0x0000000a06067981 */ /* 0x000f28000c1e9900 */
[----:B------:R1:W5:Y:S01]  /*0350*/  LDG.E.CONSTANT R5, desc[UR10][R4.64] ;  /* 0x0000000a04057981 */ /* 0x000362000c1e9900 */
[----:B------:R-:W0:Y:S01]  /*0360*/  S2R R0, SR_CgaCtaId ;  /* 0x0000000000007919 */ /* 0x000e220000008800 */
[----:B------:R-:W-:Y:S01]  /*0370*/  MOV R2, 0x400 ;  /* 0x0000040000027802 */ /* 0x000fe20000000f00 */
[----:B------:R-:W-:-:S03]  /*0380*/  IMAD R12, R22, 0x30, R3 ;  /* 0x00000030160c7824 */ /* 0x000fc600078e0203 */
[----:B------:R-:W-:-:S04]  /*0390*/  @!P0 IADD3 R13, PT, PT, R2, 0x4800, RZ ;  /* 0x00004800020d8810 */ /* 0x000fc80007ffe0ff */
[----:B0-----:R-:W-:-:S04]  /*03a0*/  @!P0 LEA R13, R0, R13, 0x18 ;  /* 0x0000000d000d8211 */ /* 0x001fc800078ec0ff */
[----:B------:R-:W-:Y:S02]  /*03b0*/  @!P0 LEA R11, R12, R13, 0x2 ;  /* 0x0000000d0c0b8211 */ /* 0x000fe400078e10ff */
[----:B------:R-:W-:Y:S01]  /*03c0*/  LEA R23, R0, R2, 0x18 ;  /* 0x0000000200177211 */ /* 0x000fe200078ec0ff */
[----:B-1----:R-:W-:-:S03]  /*03d0*/  IMAD.IADD R4, R21, 0x1, -R24 ;  /* 0x0000000115047824 */ /* 0x002fc600078e0a18 */
[----:B------:R-:W-:Y:S01]  /*03e0*/  LEA R13, R12, R23, 0x2 ;  /* 0x000000170c0d7211 */ /* 0x000fe200078e10ff */
[----:B------:R-:W-:-:S04]  /*03f0*/  UISETP.LT.AND UP0, UPT, UR4, 0x40, UPT ;  /* 0x000000400400788c */ /* 0x000fc8000bf01270 */
[----:B------:R-:W-:-:S04]  /*0400*/  USEL UR6, UR4, 0x40, UP0 ;  /* 0x0000004004067887 */ /* 0x000fc80008000000 */
[----:B------:R-:W-:Y:S01]  /*0410*/  UISETP.LT.AND UP0, UPT, UR6, 0x1, UPT ;  /* 0x000000010600788c */ /* 0x000fe2000bf01270 */
[----:B--2---:R0:W-:Y:S04]  /*0420*/  @!P0 STS [R11], R10 ;  /* 0x0000000a0b008388 */ /* 0x0041e80000000800 */
[----:B---3--:R0:W-:Y:S01]  /*0430*/  @!P0 STS [R27], R8 ;  /* 0x000000081b008388 */ /* 0x0081e20000000800 */
[----:B------:R-:W-:Y:S01]  /*0440*/  BAR.SYNC.DEFER_BLOCKING 0x0 ;  /* 0x0000000000007b1d */ /* 0x000fe20000010000 */
[----:B------:R-:W-:-:S04]  /*0450*/  ISETP.GE.AND P0, PT, R4, -0x2f, PT ;  /* 0xffffffd10400780c */ /* 0x000fc80003f06270 */
[----:B------:R-:W-:Y:S01]  /*0460*/  ISETP.GE.U32.OR P0, PT, R24, UR7, !P0 ;  /* 0x0000000718007c0c */ /* 0x000fe2000c706470 */
[----:B------:R-:W-:Y:S01]  /*0470*/  USEL UR7, UR6, 0x1, !UP0 ;  /* 0x0000000106077887 */ /* 0x000fe2000c000000 */
[----:B----4-:R0:W-:Y:S04]  /*0480*/  STS [R13], R6 ;  /* 0x000000060d007388 */ /* 0x0101e80000000800 */
[----:B-----5:R0:W-:Y:S07]  /*0490*/  STS [R26], R5 ;  /* 0x000000051a007388 */ /* 0x0201ee0000000800 */
[----:B------:R-:W-:Y:S05]  /*04a0*/  @P0 BRA `(.L_x_0) ;  /* 0x0000000400600947 */ /* 0x000fea0003800000 */
[----:B------:R-:W-:Y:S01]  /*04b0*/  UISETP.LT.AND UP0, UPT, URZ, UR5, UPT ;  /* 0x00000005ff00728c */ /* 0x000fe2000bf01270 */
[----:B------:R-:W-:-:S03]  /*04c0*/  HFMA2 R17, -RZ, RZ, 0, 0 ;  /* 0x00000000ff117431 */ /* 0x000fc600000001ff */
[----:B------:R-:W-:-:S04]  /*04d0*/  USEL UR6, URZ, UR5, UP0 ;  /* 0x00000005ff067287 */ /* 0x000fc80008000000 */
[----:B------:R-:W-:-:S04]  /*04e0*/  UISETP.LT.AND UP0, UPT, UR6, -0x2f, UPT ;  /* 0xffffffd10600788c */ /* 0x000fc8000bf01270 */
[----:B------:R-:W-:-:S04]  /*04f0*/  USEL UR8, UR6, 0xffffffd1, !UP0 ;  /* 0xffffffd106087887 */ /* 0x000fc8000c000000 */
[----:B------:R-:W-:Y:S02]  /*0500*/  UIADD3 UR6, UPT, UPT, UR8, 0x2f, URZ ;  /* 0x0000002f08067890 */ /* 0x000fe4000fffe0ff */
[----:B------:R-:W-:Y:S02]  /*0510*/  ULOP3.LUT UR12, UR8, 0x7, URZ, 0xc0, !UPT ;  /* 0x00000007080c7892 */ /* 0x000fe4000f8ec0ff */
[----:B------:R-:W-:-:S09]  /*0520*/  UISETP.GE.U32.AND UP0, UPT, UR6, 0x7, UPT ;  /* 0x000000070600788c */ /* 0x000fd2000bf06070 */
[----:B------:R-:W-:Y:S05]  /*0530*/  BRA.U !UP0, `(.L_x_1) ;  /* 0x00000001086c7547 */ /* 0x000fea000b800000 */
[----:B0-----:R-:W-:Y:S01]  /*0540*/  IADD3 R5, PT, PT, R2, 0x6c00, RZ ;  /* 0x00006c0002057810 */ /* 0x001fe20007ffe0ff */
[----:B------:R-:W-:Y:S01]  /*0550*/  ULOP3.LUT UR6, UR8, 0xfffffff8, URZ, 0xc0, !UPT ;  /* 0xfffffff808067892 */ /* 0x000fe2000f8ec0ff */
[----:B------:R-:W-:Y:S02]  /*0560*/  MOV R17, 0xffffffd0 ;  /* 0xffffffd000117802 */ /* 0x000fe40000000f00 */
[----:B------:R-:W-:Y:S01]  /*0570*/  LEA R18, R0, R5, 0x18 ;  /* 0x0000000500127211 */ /* 0x000fe200078ec0ff */
[----:B------:R-:W-:Y:S01]  /*0580*/  UIADD3 UR6, UPT, UPT, -UR6, URZ, URZ ;  /* 0x000000ff06067290 */ /* 0x000fe2000fffe1ff */
[----:B------:R-:W-:-:S03]  /*0590*/  MOV R16, R25 ;  /* 0x0000001900107202 */ /* 0x000fc60000000f00 */
[----:B------:R-:W-:-:S04]  /*05a0*/  IMAD R18, R3, 0xc0, R18 ;  /* 0x000000c003127824 */ /* 0x000fc800078e0212 */
[----:B------:R-:W-:-:S07]  /*05b0*/  VIADD R18, R18, 0x10 ;  /* 0x0000001012127836 */ /* 0x000fce0000000000 */
.L_x_2:
[----:B------:R-:W-:Y:S01]  /*05c0*/  LDS.128 R4, [R16+-0x10] ;  /* 0xfffff00010047984 */ /* 0x000fe20000000c00 */
[----:B------:R-:W-:Y:S01]  /*05d0*/  UIADD3 UR6, UPT, UPT, UR6, 0x8, URZ ;  /* 0x0000000806067890 */ /* 0x000fe2000fffe0ff */
[----:B------:R-:W-:Y:S02]  /*05e0*/  IADD3 R17, PT, PT, R17, 0x8, RZ ;  /* 0x0000000811117810 */ /* 0x000fe40007ffe0ff */
[----:B------:R-:W0:Y:S01]  /*05f0*/  LDS.128 R8, [R18+-0x10] ;  /* 0xfffff00012087984 */ /* 0x000e220000000c00 */
[----:B------:R-:W-:Y:S01]  /*0600*/  UISETP.NE.AND UP0, UPT, UR6, 0x30, UPT ;  /* 0x000000300600788c */ /* 0x000fe2000bf05270 */
[----:B0-----:R-:W-:Y:S02]  /*0610*/  FFMA R4, R4, R8, R15 ;  /* 0x0000000804047223 */ /* 0x001fe4000000000f */
[----:B------:R0:W-:Y:S02]  /*0620*/  LDS.128 R12, [R16] ;  /* 0x00000000100c7984 */ /* 0x0001e40000000c00 */
[----:B------:R-:W-:-:S04]  /*0630*/  FFMA R5, R5, R9, R4 ;  /* 0x0000000905057223 */ /* 0x000fc80000000004 */
[----:B------:R-:W-:Y:S01]  /*0640*/  FFMA R6, R6, R10, R5 ;  /* 0x0000000a06067223 */ /* 0x000fe20000000005 */
[----:B0-----:R-:W-:-:S03]  /*0650*/  IADD3 R16, PT, PT, R16, 0x20, RZ ;  /* 0x0000002010107810 */ /* 0x001fc60007ffe0ff */
[----:B------:R-:W-:Y:S02]  /*0660*/  FFMA R11, R7, R11, R6 ;  /* 0x0000000b070b7223 */ /* 0x000fe40000000006 */
[----:B------:R0:W1:Y:S02]  /*0670*/  LDS.128 R4, [R18] ;  /* 0x0000000012047984 */ /* 0x0000640000000c00 */
[----:B0-----:R-:W-:Y:S01]  /*0680*/  IADD3 R18, PT, PT, R18, 0x20, RZ ;  /* 0x0000002012127810 */ /* 0x001fe20007ffe0ff */
[----:B-1----:R-:W-:-:S04]  /*0690*/  FFMA R4, R12, R4, R11 ;  /* 0x000000040c047223 */ /* 0x002fc8000000000b */
[----:B------:R-:W-:-:S04]  /*06a0*/  FFMA R5, R13, R5, R4 ;  /* 0x000000050d057223 */ /* 0x000fc80000000004 */
[----:B------:R-:W-:-:S04]  /*06b0*/  FFMA R6, R14, R6, R5 ;  /* 0x000000060e067223 */ /* 0x000fc80000000005 */
[----:B------:R-:W-:Y:S01]  /*06c0*/  FFMA R15, R15, R7, R6 ;  /* 0x000000070f0f7223 */ /* 0x000fe20000000006 */
[----:B------:R-:W-:Y:S06]  /*06d0*/  BRA.U UP0, `(.L_x_2) ;  /* 0xfffffffd00b87547 */ /* 0x000fec000b83ffff */
[----:B------:R-:W-:-:S07]  /*06e0*/  IADD3 R17, PT, PT, R17, 0x30, RZ ;  /* 0x0000003011117810 */ /* 0x000fce0007ffe0ff */
.L_x_1:
[----:B------:R-:W-:-:S09]  /*06f0*/  UISETP.NE.AND UP0, UPT, UR12, URZ, UPT ;  /* 0x000000ff0c00728c */ /* 0x000fd2000bf05270 */
[----:B------:R-:W-:Y:S05]  /*0700*/  BRA.U !UP0, `(.L_x_0) ;  /* 0x0000000108c87547 */ /* 0x000fea000b800000 */
[----:B------:R-:W-:Y:S02]  /*0710*/  UISETP.GE.U32.AND UP0, UPT, UR12, 0x4, UPT ;  /* 0x000000040c00788c */ /* 0x000fe4000bf06070 */
[----:B------:R-:W-:-:S07]  /*0720*/  ULOP3.LUT UP1, UR13, UR8, 0x3, URZ, 0xc0, !UPT ;  /* 0x00000003080d7892 */ /* 0x000fce000f82c0ff */
[----:B------:R-:W-:Y:S05]  /*0730*/  BRA.U !UP0, `(.L_x_3) ;  /* 0x0000000108447547 */ /* 0x000fea000b800000 */
[C---:B------:R-:W-:Y:S01]  /*0740*/  VIADD R7, R2.reuse, 0x4800 ;  /* 0x0000480002077836 */ /* 0x040fe20000000000 */
[----:B------:R-:W-:Y:S01]  /*0750*/  IADD3 R9, PT, PT, R2, 0x6c00, RZ ;  /* 0x00006c0002097810 */ /* 0x000fe20007ffe0ff */
[--C-:B------:R-:W-:Y:S02]  /*0760*/  IMAD R4, R22, 0x30, R17.reuse ;  /* 0x0000003016047824 */ /* 0x100fe400078e0211 */
[----:B0-----:R-:W-:Y:S01]  /*0770*/  IMAD R5, R3, 0x30, R17 ;  /* 0x0000003003057824 */ /* 0x001fe200078e0211 */
[C---:B------:R-:W-:Y:S02]  /*0780*/  LEA R7, R0.reuse, R7, 0x18 ;  /* 0x0000000700077211 */ /* 0x040fe400078ec0ff */
[----:B------:R-:W-:Y:S02]  /*0790*/  LEA R6, R0, R9, 0x18 ;  /* 0x0000000900067211 */ /* 0x000fe400078ec0ff */
[----:B------:R-:W-:Y:S02]  /*07a0*/  LEA R12, R4, R7, 0x2 ;  /* 0x00000007040c7211 */ /* 0x000fe400078e10ff */
[----:B------:R-:W-:-:S02]  /*07b0*/  LEA R13, R5, R6, 0x2 ;  /* 0x00000006050d7211 */ /* 0x000fc400078e10ff */
[----:B------:R-:W-:Y:S01]  /*07c0*/  IADD3 R17, PT, PT, R17, 0x4, RZ ;  /* 0x0000000411117810 */ /* 0x000fe20007ffe0ff */
[----:B------:R-:W-:Y:S04]  /*07d0*/  LDS.64 R4, [R12] ;  /* 0x000000000c047984 */ /* 0x000fe80000000a00 */
[----:B------:R-:W0:Y:S04]  /*07e0*/  LDS.64 R6, [R13] ;  /* 0x000000000d067984 */ /* 0x000e280000000a00 */
[----:B------:R-:W-:Y:S04]  /*07f0*/  LDS.64 R8, [R12+0x8] ;  /* 0x000008000c087984 */ /* 0x000fe80000000a00 */
[----:B------:R-:W1:Y:S01]  /*0800*/  LDS.64 R10, [R13+0x8] ;  /* 0x000008000d0a7984 */ /* 0x000e620000000a00 */
[----:B0-----:R-:W-:-:S04]  /*0810*/  FFMA R4, R4, R6, R15 ;  /* 0x0000000604047223 */ /* 0x001fc8000000000f */
[----:B------:R-:W-:-:S04]  /*0820*/  FFMA R5, R5, R7, R4 ;  /* 0x0000000705057223 */ /* 0x000fc80000000004 */
[----:B-1----:R-:W-:-:S04]  /*0830*/  FFMA R8, R8, R10, R5 ;  /* 0x0000000a08087223 */ /* 0x002fc80000000005 */
[----:B------:R-:W-:-:S07]  /*0840*/  FFMA R15, R9, R11, R8 ;  /* 0x0000000b090f7223 */ /* 0x000fce0000000008 */
.L_x_3:
[----:B------:R-:W-:Y:S05]  /*0850*/  BRA.U !UP1, `(.L_x_0) ;  /* 0x0000000109747547 */ /* 0x000fea000b800000 */
[----:B------:R-:W-:Y:S02]  /*0860*/  UISETP.NE.AND UP0, UPT, UR13, 0x1, UPT ;  /* 0x000000010d00788c */ /* 0x000fe4000bf05270 */
[----:B------:R-:W-:-:S04]  /*0870*/  ULOP3.LUT UR6, UR8, 0x1, URZ, 0xc0, !UPT ;  /* 0x0000000108067892 */ /* 0x000fc8000f8ec0ff */
[----:B------:R-:W-:-:S03]  /*0880*/  UISETP.NE.U32.AND UP1, UPT, UR6, 0x1, UPT ;  /* 0x000000010600788c */ /* 0x000fc6000bf25070 */
[----:B------:R-:W-:Y:S08]  /*0890*/  BRA.U !UP0, `(.L_x_4) ;  /* 0x0000000108347547 */ /* 0x000ff0000b800000 */
[C---:B0-----:R-:W-:Y:S01]  /*08a0*/  VIADD R5, R2.reuse, 0x4800 ;  /* 0x0000480002057836 */ /* 0x041fe20000000000 */
[----:B------:R-:W-:Y:S01]  /*08b0*/  IADD3 R7, PT, PT, R2, 0x6c00, RZ ;  /* 0x00006c0002077810 */ /* 0x000fe20007ffe0ff */
[--C-:B------:R-:W-:Y:S02]  /*08c0*/  IMAD R4, R22, 0x30, R17.reuse ;  /* 0x0000003016047824 */ /* 0x100fe400078e0211 */
[----:B------:R-:W-:Y:S01]  /*08d0*/  IMAD R6, R3, 0x30, R17 ;  /* 0x0000003003067824 */ /* 0x000fe200078e0211 */
[C---:B------:R-:W-:Y:S02]  /*08e0*/  LEA R5, R0.reuse, R5, 0x18 ;  /* 0x0000000500057211 */ /* 0x040fe400078ec0ff */
[----:B------:R-:W-:Y:S02]  /*08f0*/  LEA R7, R0, R7, 0x18 ;  /* 0x0000000700077211 */ /* 0x000fe400078ec0ff */
[----:B------:R-:W-:Y:S02]  /*0900*/  LEA R4, R4, R5, 0x2 ;  /* 0x0000000504047211 */ /* 0x000fe400078e10ff */
[----:B------:R-:W-:-:S02]  /*0910*/  LEA R6, R6, R7, 0x2 ;  /* 0x0000000706067211 */ /* 0x000fc400078e10ff */
[----:B------:R-:W-:Y:S02]  /*0920*/  IADD3 R17, PT, PT, R17, 0x2, RZ ;  /* 0x0000000211117810 */ /* 0x000fe40007ffe0ff */
[----:B------:R-:W-:Y:S04]  /*0930*/  LDS.64 R4, [R4] ;  /* 0x0000000004047984 */ /* 0x000fe80000000a00 */
[----:B------:R-:W0:Y:S02]  /*0940*/  LDS.64 R6, [R6] ;  /* 0x0000000006067984 */ /* 0x000e240000000a00 */
[----:B0-----:R-:W-:-:S04]  /*0950*/  FFMA R8, R4, R6, R15 ;  /* 0x0000000604087223 */ /* 0x001fc8000000000f */
[----:B------:R-:W-:-:S07]  /*0960*/  FFMA R15, R5, R7, R8 ;  /* 0x00000007050f7223 */ /* 0x000fce0000000008 */
.L_x_4:
[----:B------:R-:W-:Y:S05]  /*0970*/  BRA.U UP1, `(.L_x_0) ;  /* 0x00000001012c7547 */ /* 0x000fea000b800000 */
[C---:B0-----:R-:W-:Y:S01]  /*0980*/  VIADD R5, R2.reuse, 0x4800 ;  /* 0x0000480002057836 */ /* 0x041fe20000000000 */
[----:B------:R-:W-:Y:S01]  /*0990*/  IADD3 R7, PT, PT, R2, 0x6c00, RZ ;  /* 0x00006c0002077810 */ /* 0x000fe20007ffe0ff */
[--C-:B------:R-:W-:Y:S02]  /*09a0*/  IMAD R4, R22, 0x30, R17.reuse ;  /* 0x0000003016047824 */ /* 0x100fe400078e0211 */
[----:B------:R-:W-:Y:S01]  /*09b0*/  IMAD R17, R3, 0x30, R17 ;  /* 0x0000003003117824 */ /* 0x000fe200078e0211 */
[C---:B------:R-:W-:Y:S02]  /*09c0*/  LEA R5, R0.reuse, R5, 0x18 ;  /* 0x0000000500057211 */ /* 0x040fe400078ec0ff */
[----:B------:R-:W-:Y:S02]  /*09d0*/  LEA R6, R0, R7, 0x18 ;  /* 0x0000000700067211 */ /* 0x000fe400078ec0ff */
[----:B------:R-:W-:Y:S02]  /*09e0*/  LEA R4, R4, R5, 0x2 ;  /* 0x0000000504047211 */ /* 0x000fe400078e10ff */
[----:B------:R-:W-:-:S04]  /*09f0*/  LEA R17, R17, R6, 0x2 ;  /* 0x0000000611117211 */ /* 0x000fc800078e10ff */
[----:B------:R-:W-:Y:S04]  /*0a00*/  LDS R4, [R4] ;  /* 0x0000000004047984 */ /* 0x000fe80000000800 */
[----:B------:R-:W0:Y:S02]  /*0a10*/  LDS R17, [R17] ;  /* 0x0000000011117984 */ /* 0x000e240000000800 */
[----:B0-----:R-:W-:-:S07]  /*0a20*/  FFMA R15, R4, R17, R15 ;  /* 0x00000011040f7223 */ /* 0x001fce000000000f */
.L_x_0:
[----:B------:R-:W-:Y:S01]  /*0a30*/  IMAD R21, R24, -0x30, R21 ;  /* 0xffffffd018157824 */ /* 0x000fe200078e0215 */
[----:B------:R-:W-:Y:S04]  /*0a40*/  BAR.SYNC.DEFER_BLOCKING 0x0 ;  /* 0x0000000000007b1d */ /* 0x000fe80000010000 */
[----:B------:R-:W-:-:S13]  /*0a50*/  ISETP.GE.AND P0, PT, R21, 0x1, PT ;  /* 0x000000011500780c */ /* 0x000fda0003f06270 */
[----:B------:R-:W-:Y:S05]  /*0a60*/  @!P0 BRA `(.L_x_5) ;  /* 0x0000000400248947 */ /* 0x000fea0003800000 */
[----:B------:R-:W-:Y:S01]  /*0a70*/  UISETP.GE.AND UP0, UPT, UR4, 0x8, UPT ;  /* 0x000000080400788c */ /* 0x000fe2000bf06270 */
[----:B------:R-:W-:-:S08]  /*0a80*/  MOV R12, RZ ;  /* 0x000000ff000c7202 */ /* 0x000fd00000000f00 */
[----:B------:R-:W-:Y:S05]  /*0a90*/  BRA.U !UP0, `(.L_x_6) ;  /* 0x0000000108607547 */ /* 0x000fea000b800000 */
[----:B------:R-:W-:Y:S02]  /*0aa0*/  VIADD R21, R2, 0x2400 ;  /* 0x0000240002157836 */ /* 0x000fe40000000000 */
[----:B------:R-:W-:Y:S01]  /*0ab0*/  HFMA2 R31, -RZ, RZ, 0, 0 ;  /* 0x00000000ff1f7431 */ /* 0x000fe200000001ff */
[----:B------:R-:W-:Y:S02]  /*0ac0*/  ULOP3.LUT UR6, UR7, 0x78, URZ, 0xc0, !UPT ;  /* 0x0000007807067892 */ /* 0x000fe4000f8ec0ff */
[----:B------:R-:W-:-:S10]  /*0ad0*/  LEA R21, R0, R21, 0x18 ;  /* 0x0000001500157211 */ /* 0x000fd400078ec0ff */
.L_x_7:
[--C-:B------:R-:W-:Y:S02]  /*0ae0*/  IMAD R4, R22, 0x30, R31.reuse ;  /* 0x0000003016047824 */ /* 0x100fe400078e021f */
[----:B------:R-:W-:Y:S01]  /*0af0*/  IMAD R32, R3, 0x30, R31 ;  /* 0x0000003003207824 */ /* 0x000fe200078e021f */
[----:B------:R-:W-:Y:S02]  /*0b00*/  IADD3 R31, PT, PT, R31, 0x8, RZ ;  /* 0x000000081f1f7810 */ /* 0x000fe40007ffe0ff */
[----:B------:R-:W-:Y:S02]  /*0b10*/  LEA R33, R4, R23, 0x2 ;  /* 0x0000001704217211 */ /* 0x000fe400078e10ff */
[----:B------:R-:W-:Y:S02]  /*0b20*/  LEA R32, R32, R21, 0x2 ;  /* 0x0000001520207211 */ /* 0x000fe400078e10ff */
[----:B------:R-:W-:Y:S01]  /*0b30*/  ISETP.NE.AND P0, PT, R31, UR6, PT ;  /* 0x000000061f007c0c */ /* 0x000fe2000bf05270 */
[----:B0-----:R-:W-:Y:S04]  /*0b40*/  LDS.128 R4, [R33] ;  /* 0x0000000021047984 */ /* 0x001fe80000000c00 */
[----:B------:R-:W0:Y:S04]  /*0b50*/  LDS.128 R8, [R32] ;  /* 0x0000000020087984 */ /* 0x000e280000000c00 */
[----:B------:R-:W-:Y:S01]  /*0b60*/  LDS.128 R16, [R32+0x10] ;  /* 0x0000100020107984 */ /* 0x000fe20000000c00 */
[----:B0-----:R-:W-:-:S03]  /*0b70*/  FFMA R4, R4, R8, R15 ;  /* 0x0000000804047223 */ /* 0x001fc6000000000f */
[----:B------:R-:W0:Y:S01]  /*0b80*/  LDS.128 R12, [R33+0x10] ;  /* 0x00001000210c7984 */ /* 0x000e220000000c00 */
[----:B------:R-:W-:-:S04]  /*0b90*/  FFMA R5, R5, R9, R4 ;  /* 0x0000000905057223 */ /* 0x000fc80000000004 */
[----:B------:R-:W-:-:S04]  /*0ba0*/  FFMA R6, R6, R10, R5 ;  /* 0x0000000a06067223 */ /* 0x000fc80000000005 */
[----:B------:R-:W-:-:S04]  /*0bb0*/  FFMA R7, R7, R11, R6 ;  /* 0x0000000b07077223 */ /* 0x000fc80000000006 */
[----:B0-----:R-:W-:-:S04]  /*0bc0*/  FFMA R12, R12, R16, R7 ;  /* 0x000000100c0c7223 */ /* 0x001fc80000000007 */
[----:B------:R-:W-:-:S04]  /*0bd0*/  FFMA R13, R13, R17, R12 ;  /* 0x000000110d0d7223 */ /* 0x000fc8000000000c */
[----:B------:R-:W-:-:S04]  /*0be0*/  FFMA R14, R14, R18, R13 ;  /* 0x000000120e0e7223 */ /* 0x000fc8000000000d */
[----:B------:R-:W-:Y:S01]  /*0bf0*/  FFMA R15, R15, R19, R14 ;  /* 0x000000130f0f7223 */ /* 0x000fe2000000000e */
[----:B------:R-:W-:Y:S06]  /*0c00*/  @P0 BRA `(.L_x_7) ;  /* 0xfffffffc00b40947 */ /* 0x000fec000383ffff */
[----:B------:R-:W-:-:S07]  /*0c10*/  MOV R12, UR6 ;  /* 0x00000006000c7c02 */ /* 0x000fce0008000f00 */
.L_x_6:
[----:B------:R-:W-:-:S09]  /*0c20*/  ULOP3.LUT UP0, UR6, UR7, 0x7, URZ, 0xc0, !UPT ;  /* 0x0000000707067892 */ /* 0x000fd2000f80c0ff */
[----:B------:R-:W-:Y:S05]  /*0c30*/  BRA.U !UP0, `(.L_x_5) ;  /* 0x0000000108b07547 */ /* 0x000fea000b800000 */
[----:B------:R-:W-:Y:S02]  /*0c40*/  UISETP.GE.U32.AND UP0, UPT, UR6, 0x4, UPT ;  /* 0x000000040600788c */ /* 0x000fe4000bf06070 */
[----:B------:R-:W-:-:S07]  /*0c50*/  ULOP3.LUT UP1, UR8, UR7, 0x3, URZ, 0xc0, !UPT ;  /* 0x0000000307087892 */ /* 0x000fce000f82c0ff */
[----:B------:R-:W-:Y:S05]  /*0c60*/  BRA.U !UP0, `(.L_x_8) ;  /* 0x00000001083c7547 */ /* 0x000fea000b800000 */
[----:B------:R-:W-:Y:S02]  /*0c70*/  VIADD R7, R2, 0x2400 ;  /* 0x0000240002077836 */ /* 0x000fe40000000000 */
[--C-:B------:R-:W-:Y:S02]  /*0c80*/  IMAD R4, R22, 0x30, R12.reuse ;  /* 0x0000003016047824 */ /* 0x100fe400078e020c */
[----:B0-----:R-:W-:Y:S01]  /*0c90*/  IMAD R5, R3, 0x30, R12 ;  /* 0x0000003003057824 */ /* 0x001fe200078e020c */
[----:B------:R-:W-:Y:S02]  /*0ca0*/  LEA R14, R0, R7, 0x18 ;  /* 0x00000007000e7211 */ /* 0x000fe400078ec0ff */
[----:B------:R-:W-:Y:S02]  /*0cb0*/  LEA R13, R4, R23, 0x2 ;  /* 0x00000017040d7211 */ /* 0x000fe400078e10ff */
[----:B------:R-:W-:Y:S02]  /*0cc0*/  LEA R14, R5, R14, 0x2 ;  /* 0x0000000e050e7211 */ /* 0x000fe400078e10ff */
        /* <DEDUP_REMOVED lines=9> */
.L_x_8:
[----:B------:R-:W-:Y:S05]  /*0d60*/  BRA.U !UP1, `(.L_x_5) ;  /* 0x0000000109647547 */ /* 0x000fea000b800000 */
[----:B------:R-:W-:Y:S02]  /*0d70*/  UISETP.NE.AND UP0, UPT, UR8, 0x1, UPT ;  /* 0x000000010800788c */ /* 0x000fe4000bf05270 */
[----:B------:R-:W-:-:S04]  /*0d80*/  ULOP3.LUT UR6, UR7, 0x1, URZ, 0xc0, !UPT ;  /* 0x0000000107067892 */ /* 0x000fc8000f8ec0ff */
[----:B------:R-:W-:-:S03]  /*0d90*/  UISETP.NE.U32.AND UP1, UPT, UR6, 0x1, UPT ;  /* 0x000000010600788c */ /* 0x000fc6000bf25070 */
[----:B------:R-:W-:Y:S08]  /*0da0*/  BRA.U !UP0, `(.L_x_9) ;  /* 0x00000001082c7547 */ /* 0x000ff0000b800000 */
[----:B------:R-:W-:Y:S01]  /*0db0*/  IADD3 R7, PT, PT, R2, 0x2400, RZ ;  /* 0x0000240002077810 */ /* 0x000fe20007ffe0ff */
[--C-:B------:R-:W-:Y:S02]  /*0dc0*/  IMAD R4, R22, 0x30, R12.reuse ;  /* 0x0000003016047824 */ /* 0x100fe400078e020c */
[----:B0-----:R-:W-:Y:S01]  /*0dd0*/  IMAD R5, R3, 0x30, R12 ;  /* 0x0000003003057824 */ /* 0x001fe200078e020c */
[----:B------:R-:W-:Y:S02]  /*0de0*/  LEA R6, R0, R7, 0x18 ;  /* 0x0000000700067211 */ /* 0x000fe400078ec0ff */
[----:B------:R-:W-:Y:S02]  /*0df0*/  LEA R4, R4, R23, 0x2 ;  /* 0x0000001704047211 */ /* 0x000fe400078e10ff */
[----:B------:R-:W-:Y:S01]  /*0e00*/  IADD3 R12, PT, PT, R12, 0x2, RZ ;  /* 0x000000020c0c7810 */ /* 0x000fe20007ffe0ff */
[----:B------:R-:W-:-:S03]  /*0e10*/  IMAD R6, R5, 0x4, R6 ;  /* 0x0000000405067824 */ /* 0x000fc600078e0206 */
[----:B------:R-:W-:Y:S04]  /*0e20*/  LDS.64 R4, [R4] ;  /* 0x0000000004047984 */ /* 0x000fe80000000a00 */
[----:B------:R-:W0:Y:S02]  /*0e30*/  LDS.64 R6, [R6] ;  /* 0x0000000006067984 */ /* 0x000e240000000a00 */
[----:B0-----:R-:W-:-:S04]  /*0e40*/  FFMA R8, R4, R6, R15 ;  /* 0x0000000604087223 */ /* 0x001fc8000000000f */
[----:B------:R-:W-:-:S07]  /*0e50*/  FFMA R15, R5, R7, R8 ;  /* 0x00000007050f7223 */ /* 0x000fce0000000008 */
.L_x_9:
[----:B------:R-:W-:Y:S05]  /*0e60*/  BRA.U UP1, `(.L_x_5) ;  /* 0x0000000101247547 */ /* 0x000fea000b800000 */
[----:B0-----:R-:W-:Y:S01]  /*0e70*/  IADD3 R5, PT, PT, R2, 0x2400, RZ ;  /* 0x0000240002057810 */ /* 0x001fe20007ffe0ff */
[--C-:B------:R-:W-:Y:S02]  /*0e80*/  IMAD R2, R22, 0x30, R12.reuse ;  /* 0x0000003016027824 */ /* 0x100fe400078e020c */
[----:B------:R-:W-:Y:S01]  /*0e90*/  IMAD R12, R3, 0x30, R12 ;  /* 0x00000030030c7824 */ /* 0x000fe200078e020c */
[----:B------:R-:W-:Y:S02]  /*0ea0*/  LEA R5, R0, R5, 0x18 ;  /* 0x0000000500057211 */ /* 0x000fe400078ec0ff */
[----:B------:R-:W-:Y:S02]  /*0eb0*/  LEA R2, R2, R23, 0x2 ;  /* 0x0000001702027211 */ /* 0x000fe400078e10ff */
[----:B------:R-:W-:-:S04]  /*0ec0*/  LEA R12, R12, R5, 0x2 ;  /* 0x000000050c0c7211 */ /* 0x000fc800078e10ff */
[----:B------:R-:W-:Y:S04]  /*0ed0*/  LDS R2, [R2] ;  /* 0x0000000002027984 */ /* 0x000fe80000000800 */
[----:B------:R-:W0:Y:S02]  /*0ee0*/  LDS R12, [R12] ;  /* 0x000000000c0c7984 */ /* 0x000e240000000800 */
[----:B0-----:R-:W-:-:S07]  /*0ef0*/  FFMA R15, R2, R12, R15 ;  /* 0x0000000c020f7223 */ /* 0x001fce000000000f */
.L_x_5:
[----:B------:R-:W-:Y:S01]  /*0f00*/  IADD3 R24, PT, PT, R24, 0x2, RZ ;  /* 0x0000000218187810 */ /* 0x000fe20007ffe0ff */
[----:B------:R-:W-:Y:S02]  /*0f10*/  UIADD3 UR5, UPT, UPT, UR5, -0x2, URZ ;  /* 0xfffffffe05057890 */ /* 0x000fe4000fffe0ff */
[----:B------:R-:W-:Y:S01]  /*0f20*/  UIADD3 UR4, UPT, UPT, UR4, -0x60, URZ ;  /* 0xffffffa004047890 */ /* 0x000fe2000fffe0ff */
[----:B------:R-:W-:-:S13]  /*0f30*/  ISETP.GE.U32.AND P0, PT, R24, UR9, PT ;  /* 0x0000000918007c0c */ /* 0x000fda000bf06070 */
[----:B------:R-:W-:Y:S05]  /*0f40*/  @!P0 BRA `(.L_x_10) ;  /* 0xfffffff000b08947 */ /* 0x000fea000383ffff */
[----:B------:R-:W1:Y:S01]  /*0f50*/  LDC.64 R2, c[0x0][0x3a0] ;  /* 0x0000e800ff027b82 */ /* 0x000e620000000a00 */
[----:B------:R-:W-:-:S04]  /*0f60*/  IMAD R29, R29, R20, R30 ;  /* 0x000000141d1d7224 */ /* 0x000fc800078e021e */
[----:B-1----:R-:W-:-:S05]  /*0f70*/  IMAD.WIDE R2, R29, 0x4, R2 ;  /* 0x000000041d027825 */ /* 0x002fca00078e0202 */
[----:B------:R-:W-:Y:S01]  /*0f80*/  STG.E desc[UR10][R2.64], R15 ;  /* 0x0000000f02007986 */ /* 0x000fe2000c10190a */
[----:B------:R-:W-:Y:S05]  /*0f90*/  EXIT ;  /* 0x000000000000794d */ /* 0x000fea0003800000 */
.L_x_11:
[----:B------:R-:W-:-:S00]  /*0fa0*/  BRA `(.L_x_11) ;  /* 0xfffffffc00fc7947 */ /* 0x000fc0000383ffff */
[----:B------:R-:W-:-:S00]  /*0fb0*/  NOP ;  /* 0x0000000000007918 */ /* 0x000fc00000000000 */
        /* <DEDUP_REMOVED lines=12> */
.L_x_39:


//--------------------- .text._Z28multiply_transpose_tile_kerniiiPKfS0_Pf --------------------------
	.section	.text._Z28multiply_transpose_tile_kerniiiPKfS0_Pf,"ax",@progbits
	.align	128
        .global         _Z28multiply_transpose_tile_kerniiiPKfS0_Pf
        .type           _Z28multiply_transpose_tile_kerniiiPKfS0_Pf,@function
        .size           _Z28multiply_transpose_tile_kerniiiPKfS0_Pf,(.L_x_40 - _Z28multiply_transpose_tile_kerniiiPKfS0_Pf)
        .other          _Z28multiply_transpose_tile_kerniiiPKfS0_Pf,@"STO_CUDA_ENTRY STV_DEFAULT"
_Z28multiply_transpose_tile_kerniiiPKfS0_Pf:
.text._Z28multiply_transpose_tile_kerniiiPKfS0_Pf:
[----:B------:R-:W-:Y:S01]  /*0000*/  LDC R1, c[0x0][0x37c] ;  /* 0x0000df00ff017b82 */ /* 0x000fe20000000800 */
[----:B------:R-:W0:Y:S01]  /*0010*/  S2R R0, SR_TID.Y ;  /* 0x0000000000007919 */ /* 0x000e220000002200 */
[----:B------:R-:W1:Y:S01]  /*0020*/  LDCU UR4, c[0x0][0x388] ;  /* 0x00007100ff0477ac */ /* 0x000e620008000800 */
[----:B------:R-:W0:Y:S01]  /*0030*/  S2R R5, SR_CTAID.Y ;  /* 0x0000000000057919 */ /* 0x000e220000002600 */
[----:B------:R-:W2:Y:S01]  /*0040*/  LDCU UR5, c[0x0][0x380] ;  /* 0x00007000ff0577ac */ /* 0x000ea20008000800 */
[----:B------:R-:W3:Y:S01]  /*0050*/  S2R R3, SR_TID.X ;  /* 0x0000000000037919 */ /* 0x000ee20000002100 */
[----:B------:R-:W3:Y:S01]  /*0060*/  S2R R2, SR_CTAID.X ;  /* 0x0000000000027919 */ /* 0x000ee20000002500 */
[----:B0-----:R-:W-:-:S04]  /*0070*/  LEA R22, R5, R0, 0x6 ;  /* 0x0000000005167211 */ /* 0x001fc800078e30ff */
[----:B-1----:R-:W-:Y:S02]  /*0080*/  ISETP.GE.AND P0, PT, R22, UR4, PT ;  /* 0x0000000416007c0c */ /* 0x002fe4000bf06270 */
[----:B---3--:R-:W-:-:S04]  /*0090*/  LEA R23, R2, R3, 0x6 ;  /* 0x0000000302177211 */ /* 0x008fc800078e30ff */
[----:B--2---:R-:W-:-:S13]  /*00a0*/  ISETP.GE.OR P0, PT, R23, UR5, P0 ;  /* 0x0000000517007c0c */ /* 0x004fda0008706670 */
[----:B------:R-:W-:Y:S05]  /*00b0*/  @P0 EXIT ;  /* 0x000000000000094d */ /* 0x000fea0003800000 */
[----:B------:R-:W0:Y:S01]  /*00c0*/  LDC.64 R4, c[0x0][0x390] ;  /* 0x0000e400ff047b82 */ /* 0x000e220000000a00 */
[----:B------:R-:W1:Y:S01]  /*00d0*/  LDCU UR12, c[0x0][0x384] ;  /* 0x00007080ff0c77ac */ /* 0x000e620008000800 */
[----:B------:R-:W-:Y:S01]  /*00e0*/  IMAD R9, R0, UR5, R23 ;  /* 0x0000000500097c24 */ /* 0x000fe2000f8e0217 */
[----:B------:R-:W2:Y:S05]  /*00f0*/  LDCU.64 UR10, c[0x0][0x358] ;  /* 0x00006b00ff0a77ac */ /* 0x000eaa0008000a00 */
[----:B------:R-:W3:Y:S01]  /*0100*/  LDC.64 R6, c[0x0][0x398] ;  /* 0x0000e600ff067b82 */ /* 0x000ee20000000a00 */
[----:B-1----:R-:W-:Y:S02]  /*0110*/  IMAD R20, R22, UR12, R3 ;  /* 0x0000000c16147c24 */ /* 0x002fe4000f8e0203 */
[----:B0-----:R-:W-:-:S06]  /*0120*/  IMAD.WIDE.U32 R4, R9, 0x4, R4 ;  /* 0x0000000409047825 */ /* 0x001fcc00078e0004 */
[----:B--2---:R-:W2:Y:S01]  /*0130*/  LDG.E.CONSTANT R4, desc[UR10][R4.64] ;  /* 0x0000000a04047981 */ /* 0x004ea2000c1e9900 */
[----:B---3--:R-:W-:-:S06]  /*0140*/  IMAD.WIDE.U32 R6, R20, 0x4, R6 ;  /* 0x0000000414067825 */ /* 0x008fcc00078e0006 */
[----:B------:R-:W3:Y:S01]  /*0150*/  LDG.E.CONSTANT R7, desc[UR10][R6.64] ;  /* 0x0000000a06077981 */ /* 0x000ee2000c1e9900 */
[----:B------:R-:W0:Y:S01]  /*0160*/  S2UR UR7, SR_CgaCtaId ;  /* 0x00000000000779c3 */ /* 0x000e220000008800 */
[----:B------:R-:W-:Y:S02]  /*0170*/  UMOV UR4, 0x400 ;  /* 0x0000040000047882 */ /* 0x000fe40000000000 */
[----:B------:R-:W-:Y:S01]  /*0180*/  UIADD3 UR5, UPT, UPT, UR4, 0x4000, URZ ;  /* 0x0000400004057890 */ /* 0x000fe2000fffe0ff */
[----:B------:R-:W-:Y:S01]  /*0190*/  IMAD R21, R3, 0x40, R0 ;  /* 0x0000004003157824 */ /* 0x000fe200078e0200 */
[----:B------:R-:W-:Y:S01]  /*01a0*/  LEA R2, R0, R3, 0x6 ;  /* 0x0000000300027211 */ /* 0x000fe200078e30ff */
[----:B0-----:R-:W-:Y:S02]  /*01b0*/  ULEA UR6, UR7, UR4, 0x18 ;  /* 0x0000000407067291 */ /* 0x001fe4000f8ec0ff */
[----:B------:R-:W-:-:S04]  /*01c0*/  ULEA UR7, UR7, UR5, 0x18 ;  /* 0x0000000507077291 */ /* 0x000fc8000f8ec0ff */
[----:B------:R-:W-:Y:S02]  /*01d0*/  LEA R21, R21, UR6, 0x2 ;  /* 0x0000000615157c11 */ /* 0x000fe4000f8e10ff */
[----:B------:R-:W-:Y:S01]  /*01e0*/  LEA R2, R2, UR7, 0x2 ;  /* 0x0000000702027c11 */ /* 0x000fe2000f8e10ff */
[----:B------:R-:W-:Y:S01]  /*01f0*/  UISETP.GE.AND UP0, UPT, UR12, 0x1, UPT ;  /* 0x000000010c00788c */ /* 0x000fe2000bf06270 */
[----:B------:R-:W-:Y:S01]  /*0200*/  IMAD.MOV.U32 R25, RZ, RZ, RZ ;  /* 0x000000ffff197224 */ /* 0x000fe200078e00ff */
[----:B--2---:R0:W-:Y:S04]  /*0210*/  STS [R21], R4 ;  /* 0x0000000415007388 */ /* 0x0041e80000000800 */
[----:B---3--:R0:W-:Y:S01]  /*0220*/  STS [R2], R7 ;  /* 0x0000000702007388 */ /* 0x0081e20000000800 */
[----:B------:R-:W-:Y:S06]  /*0230*/  BAR.SYNC.DEFER_BLOCKING 0x0 ;  /* 0x0000000000007b1d */ /* 0x000fec0000010000 */
[----:B------:R-:W-:Y:S05]  /*0240*/  BRA.U !UP0, `(.L_x_12) ;  /* 0x0000000508187547 */ /* 0x000fea000b800000 */
[----:B------:R-:W-:Y:S01]  /*0250*/  UISETP.LT.AND UP0, UPT, UR12, 0x40, UPT ;  /* 0x000000400c00788c */ /* 0x000fe2000bf01270 */
[----:B------:R-:W-:Y:S01]  /*0260*/  HFMA2 R25, -RZ, RZ, 0, 0 ;  /* 0x00000000ff197431 */ /* 0x000fe200000001ff */
[----:B------:R-:W-:Y:S02]  /*0270*/  UMOV UR4, URZ ;  /* 0x000000ff00047c82 */ /* 0x000fe40008000000 */
[----:B------:R-:W-:Y:S02]  /*0280*/  USEL UR8, UR12, 0x40, UP0 ;  /* 0x000000400c087887 */ /* 0x000fe40008000000 */
[----:B------:R-:W-:Y:S02]  /*0290*/  UISETP.GE.U32.AND UP0, UPT, UR12, 0x8, UPT ;  /* 0x000000080c00788c */ /* 0x000fe4000bf06070 */
[----:B------:R-:W-:-:S04]  /*02a0*/  ULOP3.LUT UR9, UR8, 0x7, URZ, 0xc0, !UPT ;  /* 0x0000000708097892 */ /* 0x000fc8000f8ec0ff */
[----:B------:R-:W-:-:S03]  /*02b0*/  UISETP.NE.AND UP1, UPT, UR9, URZ, UPT ;  /* 0x000000ff0900728c */ /* 0x000fc6000bf25270 */
[----:B------:R-:W-:Y:S08]  /*02c0*/  BRA.U !UP0, `(.L_x_13) ;  /* 0x0000000108587547 */ /* 0x000ff0000b800000 */
[----:B------:R-:W-:Y:S01]  /*02d0*/  IMAD.MOV.U32 R25, RZ, RZ, RZ ;  /* 0x000000ffff197224 */ /* 0x000fe200078e00ff */
[----:B------:R-:W-:Y:S01]  /*02e0*/  ULOP3.LUT UR4, UR8, 0x78, URZ, 0xc0, !UPT ;  /* 0x0000007808047892 */ /* 0x000fe2000f8ec0ff */
[----:B------:R-:W-:-:S11]  /*02f0*/  UMOV UR5, URZ ;  /* 0x000000ff00057c82 */ /* 0x000fd60008000000 */
.L_x_14:
[----:B0-----:R-:W-:Y:S02]  /*0300*/  LEA R4, R3, UR5, 0x6 ;  /* 0x0000000503047c11 */ /* 0x001fe4000f8e30ff */
[----:B------:R-:W-:Y:S01]  /*0310*/  LEA R5, R0, UR5, 0x6 ;  /* 0x0000000500057c11 */ /* 0x000fe2000f8e30ff */
[----:B------:R-:W-:Y:S01]  /*0320*/  UIADD3 UR5, UPT, UPT, UR5, 0x8, URZ ;  /* 0x0000000805057890 */ /* 0x000fe2000fffe0ff */
[----:B------:R-:W-:Y:S02]  /*0330*/  LEA R24, R4, UR6, 0x2 ;  /* 0x0000000604187c11 */ /* 0x000fe4000f8e10ff */
[----:B------:R-:W-:Y:S01]  /*0340*/  LEA R26, R5, UR7, 0x2 ;  /* 0x00000007051a7c11 */ /* 0x000fe2000f8e10ff */
[----:B------:R-:W-:Y:S02]  /*0350*/  UISETP.NE.AND UP0, UPT, UR5, UR4, UPT ;  /* 0x000000040500728c */ /* 0x000fe4000bf05270 */
[----:B------:R-:W-:Y:S04]  /*0360*/  LDS.128 R4, [R24] ;  /* 0x0000000018047984 */ /* 0x000fe80000000c00 */
[----:B------:R-:W0:Y:S04]  /*0370*/  LDS.128 R8, [R26] ;  /* 0x000000001a087984 */ /* 0x000e280000000c00 */
[----:B------:R-:W-:Y:S04]  /*0380*/  LDS.128 R12, [R24+0x10] ;  /* 0x00001000180c7984 */ /* 0x000fe80000000c00 */
[----:B------:R-:W1:Y:S01]  /*0390*/  LDS.128 R16, [R26+0x10] ;  /* 0x000010001a107984 */ /* 0x000e620000000c00 */
[----:B0-----:R-:W-:-:S04]  /*03a0*/  FFMA R4, R4, R8, R25 ;  /* 0x0000000804047223 */ /* 0x001fc80000000019 */
[----:B------:R-:W-:-:S04]  /*03b0*/  FFMA R5, R5, R9, R4 ;  /* 0x0000000905057223 */ /* 0x000fc80000000004 */
[----:B------:R-:W-:-:S04]  /*03c0*/  FFMA R6, R6, R10, R5 ;  /* 0x0000000a06067223 */ /* 0x000fc80000000005 */
[----:B------:R-:W-:-:S04]  /*03d0*/  FFMA R7, R7, R11, R6 ;  /* 0x0000000b07077223 */ /* 0x000fc80000000006 */
[----:B-1----:R-:W-:-:S04]  /*03e0*/  FFMA R12, R12, R16, R7 ;  /* 0x000000100c0c7223 */ /* 0x002fc80000000007 */
[----:B------:R-:W-:-:S04]  /*03f0*/  FFMA R13, R13, R17, R12 ;  /* 0x000000110d0d7223 */ /* 0x000fc8000000000c */
[----:B------:R-:W-:-:S04]  /*0400*/  FFMA R14, R14, R18, R13 ;  /* 0x000000120e0e7223 */ /* 0x000fc8000000000d */
[----:B------:R-:W-:Y:S01]  /*0410*/  FFMA R25, R15, R19, R14 ;  /* 0x000000130f197223 */ /* 0x000fe2000000000e */
[----:B------:R-:W-:Y:S06]  /*0420*/  BRA.U UP0, `(.L_x_14) ;  /* 0xfffffffd00b47547 */ /* 0x000fec000b83ffff */
.L_x_13:
[----:B------:R-:W-:Y:S05]  /*0430*/  BRA.U !UP1, `(.L_x_12) ;  /* 0x00000001099c7547 */ /* 0x000fea000b800000 */
[----:B------:R-:W-:Y:S02]  /*0440*/  UISETP.GE.U32.AND UP0, UPT, UR9, 0x4, UPT ;  /* 0x000000040900788c */ /* 0x000fe4000bf06070 */
[----:B------:R-:W-:-:S04]  /*0450*/  ULOP3.LUT UR5, UR8, 0x3, URZ, 0xc0, !UPT ;  /* 0x0000000308057892 */ /* 0x000fc8000f8ec0ff */
[----:B------:R-:W-:-:S03]  /*0460*/  UISETP.NE.AND UP1, UPT, UR5, URZ, UPT ;  /* 0x000000ff0500728c */ /* 0x000fc6000bf25270 */
[----:B------:R-:W-:Y:S08]  /*0470*/  BRA.U !UP0, `(.L_x_15) ;  /* 0x0000000108347547 */ /* 0x000ff0000b800000 */
[----:B0-----:R-:W-:Y:S02]  /*0480*/  LEA R4, R3, UR4, 0x6 ;  /* 0x0000000403047c11 */ /* 0x001fe4000f8e30ff */
[----:B------:R-:W-:Y:S01]  /*0490*/  LEA R5, R0, UR4, 0x6 ;  /* 0x0000000400057c11 */ /* 0x000fe2000f8e30ff */
[----:B------:R-:W-:Y:S01]  /*04a0*/  UIADD3 UR4, UPT, UPT, UR4, 0x4, URZ ;  /* 0x0000000404047890 */ /* 0x000fe2000fffe0ff */
[----:B------:R-:W-:Y:S02]  /*04b0*/  LEA R12, R4, UR6, 0x2 ;  /* 0x00000006040c7c11 */ /* 0x000fe4000f8e10ff */
[----:B------:R-:W-:-:S03]  /*04c0*/  LEA R13, R5, UR7, 0x2 ;  /* 0x00000007050d7c11 */ /* 0x000fc6000f8e10ff */
        /* <DEDUP_REMOVED lines=8> */
.L_x_15:
[----:B------:R-:W-:Y:S05]  /*0550*/  BRA.U !UP1, `(.L_x_12) ;  /* 0x0000000109547547 */ /* 0x000fea000b800000 */
[----:B------:R-:W-:Y:S02]  /*0560*/  UISETP.NE.AND UP0, UPT, UR5, 0x1, UPT ;  /* 0x000000010500788c */ /* 0x000fe4000bf05270 */
[----:B------:R-:W-:-:S04]  /*0570*/  ULOP3.LUT UR8, UR8, 0x1, URZ, 0xc0, !UPT ;  /* 0x0000000108087892 */ /* 0x000fc8000f8ec0ff */
[----:B------:R-:W-:-:S03]  /*0580*/  UISETP.NE.U32.AND UP1, UPT, UR8, 0x1, UPT ;  /* 0x000000010800788c */ /* 0x000fc6000bf25070 */
[----:B------:R-:W-:Y:S08]  /*0590*/  BRA.U !UP0, `(.L_x_16) ;  /* 0x0000000108247547 */ /* 0x000ff0000b800000 */
[----:B0-----:R-:W-:Y:S02]  /*05a0*/  LEA R4, R3, UR4, 0x6 ;  /* 0x0000000403047c11 */ /* 0x001fe4000f8e30ff */
[----:B------:R-:W-:Y:S01]  /*05b0*/  LEA R5, R0, UR4, 0x6 ;  /* 0x0000000400057c11 */ /* 0x000fe2000f8e30ff */
[----:B------:R-:W-:Y:S01]  /*05c0*/  UIADD3 UR4, UPT, UPT, UR4, 0x2, URZ ;  /* 0x0000000204047890 */ /* 0x000fe2000fffe0ff */
[----:B------:R-:W-:Y:S02]  /*05d0*/  LEA R4, R4, UR6, 0x2 ;  /* 0x0000000604047c11 */ /* 0x000fe4000f8e10ff */
[----:B------:R-:W-:-:S04]  /*05e0*/  LEA R6, R5, UR7, 0x2 ;  /* 0x0000000705067c11 */ /* 0x000fc8000f8e10ff */
[----:B------:R-:W-:Y:S04]  /*05f0*/  LDS.64 R4, [R4] ;  /* 0x0000000004047984 */ /* 0x000fe80000000a00 */
[----:B------:R-:W0:Y:S02]  /*0600*/  LDS.64 R6, [R6] ;  /* 0x0000000006067984 */ /* 0x000e240000000a00 */
[----:B0-----:R-:W-:-:S04]  /*0610*/  FFMA R8, R4, R6, R25 ;  /* 0x0000000604087223 */ /* 0x001fc80000000019 */
[----:B------:R-:W-:-:S07]  /*0620*/  FFMA R25, R5, R7, R8 ;  /* 0x0000000705197223 */ /* 0x000fce0000000008 */
.L_x_16:
[----:B------:R-:W-:Y:S05]  /*0630*/  BRA.U UP1, `(.L_x_12) ;  /* 0x00000001011c7547 */ /* 0x000fea000b800000 */
[----:B0-----:R-:W-:Y:S02]  /*0640*/  LEA R4, R3, UR4, 0x6 ;  /* 0x0000000403047c11 */ /* 0x001fe4000f8e30ff */
[----:B------:R-:W-:Y:S02]  /*0650*/  LEA R5, R0, UR4, 0x6 ;  /* 0x0000000400057c11 */ /* 0x000fe4000f8e30ff */
[----:B------:R-:W-:Y:S02]  /*0660*/  LEA R4, R4, UR6, 0x2 ;  /* 0x0000000604047c11 */ /* 0x000fe4000f8e10ff */
[----:B------:R-:W-:-:S04]  /*0670*/  LEA R5, R5, UR7, 0x2 ;  /* 0x0000000705057c11 */ /* 0x000fc8000f8e10ff */
[----:B------:R-:W-:Y:S04]  /*0680*/  LDS R4, [R4] ;  /* 0x0000000004047984 */ /* 0x000fe80000000800 */
[----:B------:R-:W0:Y:S02]  /*0690*/  LDS R5, [R5] ;  /* 0x0000000005057984 */ /* 0x000e240000000800 */
[----:B0-----:R-:W-:-:S07]  /*06a0*/  FFMA R25, R4, R5, R25 ;  /* 0x0000000504197223 */ /* 0x001fce0000000019 */
.L_x_12:
[----:B------:R-:W1:Y:S02]  /*06b0*/  LDCU UR13, c[0x0][0x374] ;  /* 0x00006e80ff0d77ac */ /* 0x000e640008000800 */
[----:B-1----:R-:W-:-:S09]  /*06c0*/  UISETP.GE.U32.AND UP0, UPT, UR13, 0x2, UPT ;  /* 0x000000020d00788c */ /* 0x002fd2000bf06070 */
[----:B------:R-:W-:Y:S05]  /*06d0*/  BRA.U !UP0, `(.L_x_17) ;  /* 0x0000000508c47547 */ /* 0x000fea000b800000 */
[----:B------:R-:W-:Y:S01]  /*06e0*/  LEA R24, R3, UR6, 0x8 ;  /* 0x0000000603187c11 */ /* 0x000fe2000f8e40ff */
[----:B------:R-:W1:Y:S01]  /*06f0*/  LDCU UR5, c[0x0][0x384] ;  /* 0x00007080ff0577ac */ /* 0x000e620008000800 */
[----:B------:R-:W-:Y:S02]  /*0700*/  LEA R26, R0, UR7, 0x8 ;  /* 0x00000007001a7c11 */ /* 0x000fe4000f8e40ff */
[----:B------:R-:W-:Y:S01]  /*0710*/  IADD3 R24, PT, PT, R24, 0x10, RZ ;  /* 0x0000001018187810 */ /* 0x000fe20007ffe0ff */
[----:B------:R-:W-:Y:S01]  /*0720*/  UMOV UR12, 0x1 ;  /* 0x00000001000c7882 */ /* 0x000fe20000000000 */
[----:B------:R-:W-:-:S07]  /*0730*/  IADD3 R26, PT, PT, R26, 0x10, RZ ;  /* 0x000000101a1a7810 */ /* 0x000fce0007ffe0ff */
.L_x_23:
[----:B0-----:R-:W0:Y:S01]  /*0740*/  LDC.64 R6, c[0x0][0x390] ;  /* 0x0000e400ff067b82 */ /* 0x001e220000000a00 */
[----:B------:R-:W2:Y:S01]  /*0750*/  LDCU UR6, c[0x0][0x380] ;  /* 0x00007000ff0677ac */ /* 0x000ea20008000800 */
[----:B------:R-:W-:-:S06]  /*0760*/  USHF.L.U32 UR4, UR12, 0x6, URZ ;  /* 0x000000060c047899 */ /* 0x000fcc00080006ff */
[----:B------:R-:W3:Y:S01]  /*0770*/  LDC.64 R4, c[0x0][0x398] ;  /* 0x0000e600ff047b82 */ /* 0x000ee20000000a00 */
[----:B------:R-:W-:Y:S01]  /*0780*/  VIADD R8, R0, UR4 ;  /* 0x0000000400087c36 */ /* 0x000fe20008000000 */
[----:B------:R-:W-:-:S03]  /*0790*/  IADD3 R11, PT, PT, R20, UR4, RZ ;  /* 0x00000004140b7c10 */ /* 0x000fc6000fffe0ff */
[----:B--2---:R-:W-:Y:S01]  /*07a0*/  IMAD R9, R8, UR6, R23 ;  /* 0x0000000608097c24 */ /* 0x004fe2000f8e0217 */
[----:B------:R-:W2:Y:S03]  /*07b0*/  LDCU UR6, c[0x0][0x384] ;  /* 0x00007080ff0677ac */ /* 0x000ea60008000800 */
[----:B0-----:R-:W-:-:S06]  /*07c0*/  IMAD.WIDE.U32 R6, R9, 0x4, R6 ;  /* 0x0000000409067825 */ /* 0x001fcc00078e0006 */
[----:B------:R-:W4:Y:S01]  /*07d0*/  LDG.E.CONSTANT R6, desc[UR10][R6.64] ;  /* 0x0000000a06067981 */ /* 0x000f22000c1e9900 */
[----:B---3--:R-:W-:Y:S01]  /*07e0*/  IMAD.WIDE.U32 R4, R11, 0x4, R4 ;  /* 0x000000040b047825 */ /* 0x008fe200078e0004 */
[----:B------:R-:W-:Y:S06]  /*07f0*/  BAR.SYNC.DEFER_BLOCKING 0x0 ;  /* 0x0000000000007b1d */ /* 0x000fec0000010000 */
[----:B------:R-:W3:Y:S01]  /*0800*/  LDG.E.CONSTANT R5, desc[UR10][R4.64] ;  /* 0x0000000a04057981 */ /* 0x000ee2000c1e9900 */
[----:B--2---:R-:W-:Y:S02]  /*0810*/  UISETP.GE.AND UP1, UPT, UR4, UR6, UPT ;  /* 0x000000060400728c */ /* 0x004fe4000bf26270 */
[----:B------:R-:W-:-:S02]  /*0820*/  UIADD3 UR12, UPT, UPT, UR12, 0x1, URZ ;  /* 0x000000010c0c7890 */ /* 0x000fc4000fffe0ff */
[----:B-1----:R-:W-:Y:S02]  /*0830*/  UIADD3 UR5, UPT, UPT, UR5, -0x40, URZ ;  /* 0xffffffc005057890 */ /* 0x002fe4000fffe0ff */
[----:B------:R-:W-:Y:S01]  /*0840*/  UISETP.NE.AND UP0, UPT, UR12, UR13, UPT ;  /* 0x0000000d0c00728c */ /* 0x000fe2000bf05270 */
[----:B----4-:R0:W-:Y:S04]  /*0850*/  STS [R21], R6 ;  /* 0x0000000615007388 */ /* 0x0101e80000000800 */
[----:B---3--:R0:W-:Y:S01]  /*0860*/  STS [R2], R5 ;  /* 0x0000000502007388 */ /* 0x0081e20000000800 */
[----:B------:R-:W-:Y:S06]  /*0870*/  BAR.SYNC.DEFER_BLOCKING 0x0 ;  /* 0x0000000000007b1d */ /* 0x000fec0000010000 */
[----:B------:R-:W-:Y:S05]  /*0880*/  BRA.U UP1, `(.L_x_18) ;  /* 0x0000000501547547 */ /* 0x000fea000b800000 */
[----:B------:R-:W-:Y:S02]  /*0890*/  UISETP.LT.AND UP1, UPT, UR5, 0x40, UPT ;  /* 0x000000400500788c */ /* 0x000fe4000bf21270 */
[----:B------:R-:W-:Y:S02]  /*08a0*/  UISETP.GE.AND UP2, UPT, UR5, 0x8, UPT ;  /* 0x000000080500788c */ /* 0x000fe4000bf46270 */
[----:B------:R-:W-:-:S04]  /*08b0*/  USEL UR4, UR5, 0x40, UP1 ;  /* 0x0000004005047887 */ /* 0x000fc80008800000 */
[----:B------:R-:W-:-:S04]  /*08c0*/  UISETP.LT.AND UP1, UPT, UR4, 0x1, UPT ;  /* 0x000000010400788c */ /* 0x000fc8000bf21270 */
[----:B------:R-:W-:-:S03]  /*08d0*/  USEL UR6, UR4, 0x1, !UP1 ;  /* 0x0000000104067887 */ /* 0x000fc6000c800000 */
[----:B------:R-:W-:Y:S01]  /*08e0*/  UMOV UR4, URZ ;  /* 0x000000ff00047c82 */ /* 0x000fe20008000000 */
[----:B------:R-:W-:Y:S02]  /*08f0*/  ULOP3.LUT UR8, UR6, 0x7, URZ, 0xc0, !UPT ;  /* 0x0000000706087892 */ /* 0x000fe4000f8ec0ff */
[----:B------:R-:W-:Y:S02]  /*0900*/  ULOP3.LUT UR14, UR6, 0x3, URZ, 0xc0, !UPT ;  /* 0x00000003060e7892 */ /* 0x000fe4000f8ec0ff */
[----:B------:R-:W-:Y:S01]  /*0910*/  UISETP.NE.AND UP1, UPT, UR8, URZ, UPT ;  /* 0x000000ff0800728c */ /* 0x000fe2000bf25270 */
[----:B------:R-:W-:Y:S10]  /*0920*/  BRA.U !UP2, `(.L_x_19) ;  /* 0x000000010a547547 */ /* 0x000ff4000b800000 */
[----:B------:R-:W-:Y:S01]  /*0930*/  ULOP3.LUT UR4, UR6, 0x78, URZ, 0xc0, !UPT ;  /* 0x0000007806047892 */ /* 0x000fe2000f8ec0ff */
[----:B------:R-:W-:Y:S01]  /*0940*/  MOV R27, R26 ;  /* 0x0000001a001b7202 */ /* 0x000fe20000000f00 */
[----:B------:R-:W-:Y:S02]  /*0950*/  IMAD.MOV.U32 R28, RZ, RZ, R24 ;  /* 0x000000ffff1c7224 */ /* 0x000fe400078e0018 */
[----:B------:R-:W-:-:S12]  /*0960*/  UIADD3 UR7, UPT, UPT, -UR4, URZ, URZ ;  /* 0x000000ff04077290 */ /* 0x000fd8000fffe1ff */
.L_x_20:
[----:B0-----:R-:W-:Y:S01]  /*0970*/  LDS.128 R4, [R28+-0x10] ;  /* 0xfffff0001c047984 */ /* 0x001fe20000000c00 */
[----:B------:R-:W-:-:S03]  /*0980*/  UIADD3 UR7, UPT, UPT, UR7, 0x8, URZ ;  /* 0x0000000807077890 */ /* 0x000fc6000fffe0ff */
[----:B------:R-:W0:Y:S01]  /*0990*/  LDS.128 R8, [R27+-0x10] ;  /* 0xfffff0001b087984 */ /* 0x000e220000000c00 */
[----:B------:R-:W-:-:S03]  /*09a0*/  UISETP.NE.AND UP2, UPT, UR7, URZ, UPT ;  /* 0x000000ff0700728c */ /* 0x000fc6000bf45270 */
[----:B------:R1:W-:Y:S04]  /*09b0*/  LDS.128 R12, [R28] ;  /* 0x000000001c0c7984 */ /* 0x0003e80000000c00 */
[----:B------:R2:W3:Y:S01]  /*09c0*/  LDS.128 R16, [R27] ;  /* 0x000000001b107984 */ /* 0x0004e20000000c00 */
[----:B-1----:R-:W-:Y:S02]  /*09d0*/  IADD3 R28, PT, PT, R28, 0x20, RZ ;  /* 0x000000201c1c7810 */ /* 0x002fe40007ffe0ff */
[----:B--2---:R-:W-:Y:S01]  /*09e0*/  IADD3 R27, PT, PT, R27, 0x20, RZ ;  /* 0x000000201b1b7810 */ /* 0x004fe20007ffe0ff */
[----:B0-----:R-:W-:-:S04]  /*09f0*/  FFMA R4, R4, R8, R25 ;  /* 0x0000000804047223 */ /* 0x001fc80000000019 */
[----:B------:R-:W-:-:S04]  /*0a00*/  FFMA R5, R5, R9, R4 ;  /* 0x0000000905057223 */ /* 0x000fc80000000004 */
[----:B------:R-:W-:-:S04]  /*0a10*/  FFMA R6, R6, R10, R5 ;  /* 0x0000000a06067223 */ /* 0x000fc80000000005 */
[----:B------:R-:W-:-:S04]  /*0a20*/  FFMA R7, R7, R11, R6 ;  /* 0x0000000b07077223 */ /* 0x000fc80000000006 */
[----:B---3--:R-:W-:-:S04]  /*0a30*/  FFMA R12, R12, R16, R7 ;  /* 0x000000100c0c7223 */ /* 0x008fc80000000007 */
[----:B------:R-:W-:-:S04]  /*0a40*/  FFMA R13, R13, R17, R12 ;  /* 0x000000110d0d7223 */ /* 0x000fc8000000000c */
[----:B------:R-:W-:-:S04]  /*0a50*/  FFMA R14, R14, R18, R13 ;  /* 0x000000120e0e7223 */ /* 0x000fc8000000000d */
[----:B------:R-:W-:Y:S01]  /*0a60*/  FFMA R25, R15, R19, R14 ;  /* 0x000000130f197223 */ /* 0x000fe2000000000e */
[----:B------:R-:W-:Y:S06]  /*0a70*/  BRA.U UP2, `(.L_x_20) ;  /* 0xfffffffd02bc7547 */ /* 0x000fec000b83ffff */
.L_x_19:
[----:B------:R-:W-:Y:S05]  /*0a80*/  BRA.U !UP1, `(.L_x_18) ;  /* 0x0000000109d47547 */ /* 0x000fea000b800000 */
[----:B------:R-:W-:Y:S02]  /*0a90*/  UISETP.GE.U32.AND UP1, UPT, UR8, 0x4, UPT ;  /* 0x000000040800788c */ /* 0x000fe4000bf26070 */
[----:B------:R-:W-:-:S07]  /*0aa0*/  UISETP.NE.AND UP2, UPT, UR14, URZ, UPT ;  /* 0x000000ff0e00728c */ /* 0x000fce000bf45270 */
[----:B------:R-:W-:Y:S05]  /*0ab0*/  BRA.U !UP1, `(.L_x_21) ;  /* 0x0000000109487547 */ /* 0x000fea000b800000 */
[----:B------:R-:W1:Y:S01]  /*0ac0*/  S2UR UR8, SR_CgaCtaId ;  /* 0x00000000000879c3 */ /* 0x000e620000008800 */
[----:B------:R-:W-:Y:S01]  /*0ad0*/  UMOV UR7, 0x400 ;  /* 0x0000040000077882 */ /* 0x000fe20000000000 */
[----:B------:R-:W-:Y:S01]  /*0ae0*/  LEA R4, R3, UR4, 0x6 ;  /* 0x0000000403047c11 */ /* 0x000fe2000f8e30ff */
[----:B------:R-:W-:Y:S01]  /*0af0*/  UIADD3 UR9, UPT, UPT, UR7, 0x4000, URZ ;  /* 0x0000400007097890 */ /* 0x000fe2000fffe0ff */
[----:B0-----:R-:W-:Y:S01]  /*0b00*/  LEA R5, R0, UR4, 0x6 ;  /* 0x0000000400057c11 */ /* 0x001fe2000f8e30ff */
[----:B------:R-:W-:Y:S02]  /*0b10*/  UIADD3 UR4, UPT, UPT, UR4, 0x4, URZ ;  /* 0x0000000404047890 */ /* 0x000fe4000fffe0ff */
[----:B-1----:R-:W-:Y:S02]  /*0b20*/  ULEA UR7, UR8, UR7, 0x18 ;  /* 0x0000000708077291 */ /* 0x002fe4000f8ec0ff */
[----:B------:R-:W-:-:S04]  /*0b30*/  ULEA UR9, UR8, UR9, 0x18 ;  /* 0x0000000908097291 */ /* 0x000fc8000f8ec0ff */
        /* <DEDUP_REMOVED lines=10> */
.L_x_21:
[----:B------:R-:W-:Y:S05]  /*0be0*/  BRA.U !UP2, `(.L_x_18) ;  /* 0x000000010a7c7547 */ /* 0x000fea000b800000 */
[----:B------:R-:W-:Y:S02]  /*0bf0*/  UISETP.NE.AND UP1, UPT, UR14, 0x1, UPT ;  /* 0x000000010e00788c */ /* 0x000fe4000bf25270 */
[----:B------:R-:W-:-:S04]  /*0c00*/  ULOP3.LUT UR6, UR6, 0x1, URZ, 0xc0, !UPT ;  /* 0x0000000106067892 */ /* 0x000fc8000f8ec0ff */
[----:B------:R-:W-:-:S03]  /*0c10*/  UISETP.NE.U32.AND UP2, UPT, UR6, 0x1, UPT ;  /* 0x000000010600788c */ /* 0x000fc6000bf45070 */
[----:B------:R-:W-:Y:S08]  /*0c20*/  BRA.U !UP1, `(.L_x_22) ;  /* 0x0000000109387547 */ /* 0x000ff0000b800000 */
        /* <DEDUP_REMOVED lines=9> */
[----:B------:R-:W-:-:S04]  /*0cc0*/  LEA R6, R5, UR8, 0x2 ;  /* 0x0000000805067c11 */ /* 0x000fc8000f8e10ff */
[----:B------:R-:W-:Y:S04]  /*0cd0*/  LDS.64 R4, [R4] ;  /* 0x0000000004047984 */ /* 0x000fe80000000a00 */
[----:B------:R-:W0:Y:S02]  /*0ce0*/  LDS.64 R6, [R6] ;  /* 0x0000000006067984 */ /* 0x000e240000000a00 */
[----:B0-----:R-:W-:-:S04]  /*0cf0*/  FFMA R8, R4, R6, R25 ;  /* 0x0000000604087223 */ /* 0x001fc80000000019 */
[----:B------:R-:W-:-:S07]  /*0d00*/  FFMA R25, R5, R7, R8 ;  /* 0x0000000705197223 */ /* 0x000fce0000000008 */
.L_x_22:
[----:B------:R-:W-:Y:S05]  /*0d10*/  BRA.U UP2, `(.L_x_18) ;  /* 0x0000000102307547 */ /* 0x000fea000b800000 */
[----:B------:R-:W1:Y:S01]  /*0d20*/  S2UR UR7, SR_CgaCtaId ;  /* 0x00000000000779c3 */ /* 0x000e620000008800 */
[----:B------:R-:W-:Y:S01]  /*0d30*/  UMOV UR6, 0x400 ;  /* 0x0000040000067882 */ /* 0x000fe20000000000 */
[----:B------:R-:W-:Y:S01]  /*0d40*/  LEA R4, R3, UR4, 0x6 ;  /* 0x0000000403047c11 */ /* 0x000fe2000f8e30ff */
[----:B------:R-:W-:Y:S01]  /*0d50*/  UIADD3 UR8, UPT, UPT, UR6, 0x4000, URZ ;  /* 0x0000400006087890 */ /* 0x000fe2000fffe0ff */
[----:B0-----:R-:W-:Y:S01]  /*0d60*/  LEA R5, R0, UR4, 0x6 ;  /* 0x0000000400057c11 */ /* 0x001fe2000f8e30ff */
[----:B-1----:R-:W-:Y:S02]  /*0d70*/  ULEA UR6, UR7, UR6, 0x18 ;  /* 0x0000000607067291 */ /* 0x002fe4000f8ec0ff */
[----:B------:R-:W-:-:S04]  /*0d80*/  ULEA UR8, UR7, UR8, 0x18 ;  /* 0x0000000807087291 */ /* 0x000fc8000f8ec0ff */
[----:B------:R-:W-:Y:S02]  /*0d90*/  LEA R4, R4, UR6, 0x2 ;  /* 0x0000000604047c11 */ /* 0x000fe4000f8e10ff */
[----:B------:R-:W-:-:S04]  /*0da0*/  LEA R5, R5, UR8, 0x2 ;  /* 0x0000000805057c11 */ /* 0x000fc8000f8e10ff */
[----:B------:R-:W-:Y:S04]  /*0db0*/  LDS R4, [R4] ;  /* 0x0000000004047984 */ /* 0x000fe80000000800 */
[----:B------:R-:W0:Y:S02]  /*0dc0*/  LDS R5, [R5] ;  /* 0x0000000005057984 */ /* 0x000e240000000800 */
[----:B0-----:R-:W-:-:S07]  /*0dd0*/  FFMA R25, R4, R5, R25 ;  /* 0x0000000504197223 */ /* 0x001fce0000000019 */
.L_x_18:
[----:B------:R-:W-:Y:S05]  /*0de0*/  BRA.U UP0, `(.L_x_23) ;  /* 0xfffffff900547547 */ /* 0x000fea000b83ffff */
.L_x_17:
[----:B0-----:R-:W0:Y:S01]  /*0df0*/  LDC.64 R2, c[0x0][0x3a0] ;  /* 0x0000e800ff027b82 */ /* 0x001e220000000a00 */
[----:B------:R-:W1:Y:S02]  /*0e00*/  LDCU UR4, c[0x0][0x380] ;  /* 0x00007000ff0477ac */ /* 0x000e640008000800 */
[----:B-1----:R-:W-:-:S04]  /*0e10*/  IMAD R23, R22, UR4, R23 ;  /* 0x0000000416177c24 */ /* 0x002fc8000f8e0217 */
[----:B0-----:R-:W-:-:S05]  /*0e20*/  IMAD.WIDE R2, R23, 0x4, R2 ;  /* 0x0000000417027825 */ /* 0x001fca00078e0202 */
[----:B------:R-:W-:Y:S01]  /*0e30*/  STG.E desc[UR10][R2.64], R25 ;  /* 0x0000001902007986 */ /* 0x000fe2000c10190a */
[----:B------:R-:W-:Y:S05]  /*0e40*/  EXIT ;  /* 0x000000000000794d */ /* 0x000fea0003800000 */
.L_x_24:
        /* <DEDUP_REMOVED lines=11> */
.L_x_40:


//--------------------- .text._Z18multiply_tile_kerniiiPKfS0_Pf --------------------------
	.section	.text._Z18multiply_tile_kerniiiPKfS0_Pf,"ax",@progbits
	.align	128
        .global         _Z18multiply_tile_kerniiiPKfS0_Pf
        .type           _Z18multiply_tile_kerniiiPKfS0_Pf,@function
        .size           _Z18multiply_tile_kerniiiPKfS0_Pf,(.L_x_41 - _Z18multiply_tile_kerniiiPKfS0_Pf)
        .other          _Z18multiply_tile_kerniiiPKfS0_Pf,@"STO_CUDA_ENTRY STV_DEFAULT"
_Z18multiply_tile_kerniiiPKfS0_Pf:
.text._Z18multiply_tile_kerniiiPKfS0_Pf:
        /* <DEDUP_REMOVED lines=12> */
[----:B------:R-:W0:Y:S01]  /*00c0*/  S2UR UR6, SR_CgaCtaId ;  /* 0x00000000000679c3 */ /* 0x000e220000008800 */
[----:B------:R-:W1:Y:S01]  /*00d0*/  LDCU UR7, c[0x0][0x384] ;  /* 0x00007080ff0777ac */ /* 0x000e620008000800 */
[--C-:B------:R-:W-:Y:S02]  /*00e0*/  IMAD R14, R0, 0x40, R3.reuse ;  /* 0x00000040000e7824 */ /* 0x100fe400078e0203 */
[----:B------:R-:W-:Y:S01]  /*00f0*/  HFMA2 R17, -RZ, RZ, 0, 0 ;  /* 0x00000000ff117431 */ /* 0x000fe200000001ff */
[----:B------:R-:W-:Y:S01]  /*0100*/  UMOV UR4, 0x400 ;  /* 0x0000040000047882 */ /* 0x000fe20000000000 */
[----:B------:R-:W2:Y:S01]  /*0110*/  LDCU UR10, c[0x0][0x374] ;  /* 0x00006e80ff0a77ac */ /* 0x000ea20008000800 */
[----:B------:R-:W-:Y:S01]  /*0120*/  UIADD3 UR5, UPT, UPT, UR4, 0x4000, URZ ;  /* 0x0000400004057890 */ /* 0x000fe2000fffe0ff */
[----:B------:R-:W3:Y:S01]  /*0130*/  LDCU UR9, c[0x0][0x384] ;  /* 0x00007080ff0977ac */ /* 0x000ee20008000800 */
[----:B------:R-:W4:Y:S01]  /*0140*/  LDCU.64 UR12, c[0x0][0x358] ;  /* 0x00006b00ff0c77ac */ /* 0x000f220008000a00 */
[----:B-1----:R-:W-:Y:S01]  /*0150*/  IMAD R24, R2, UR7, R3 ;  /* 0x0000000702187c24 */ /* 0x002fe2000f8e0203 */
[----:B0-----:R-:W-:-:S02]  /*0160*/  ULEA UR5, UR6, UR5, 0x18 ;  /* 0x0000000506057291 */ /* 0x001fc4000f8ec0ff */
[----:B------:R-:W-:-:S04]  /*0170*/  ULEA UR4, UR6, UR4, 0x18 ;  /* 0x0000000406047291 */ /* 0x000fc8000f8ec0ff */
[----:B------:R-:W-:Y:S02]  /*0180*/  LEA R16, R0, UR5, 0x8 ;  /* 0x0000000500107c11 */ /* 0x000fe4000f8e40ff */
[----:B------:R-:W-:Y:S02]  /*0190*/  LEA R15, R3, UR4, 0x2 ;  /* 0x00000004030f7c11 */ /* 0x000fe4000f8e10ff */
[----:B------:R-:W-:Y:S01]  /*01a0*/  LEA R12, R14, UR4, 0x2 ;  /* 0x000000040e0c7c11 */ /* 0x000fe2000f8e10ff */
[----:B------:R-:W-:Y:S01]  /*01b0*/  VIADD R16, R16, 0x10 ;  /* 0x0000001010107836 */ /* 0x000fe20000000000 */
[----:B------:R-:W-:Y:S01]  /*01c0*/  LEA R14, R14, UR5, 0x2 ;  /* 0x000000050e0e7c11 */ /* 0x000fe2000f8e10ff */
[----:B------:R-:W-:Y:S01]  /*01d0*/  UMOV UR4, URZ ;  /* 0x000000ff00047c82 */ /* 0x000fe20008000000 */
[----:B--234-:R-:W-:-:S07]  /*01e0*/  IADD3 R15, PT, PT, R15, 0x400, RZ ;  /* 0x000004000f0f7810 */ /* 0x01cfce0007ffe0ff */
.L_x_30:
[----:B0-----:R-:W0:Y:S01]  /*01f0*/  LDC.64 R6, c[0x0][0x390] ;  /* 0x0000e400ff067b82 */ /* 0x001e220000000a00 */
[----:B------:R-:W1:Y:S01]  /*0200*/  LDCU UR14, c[0x0][0x380] ;  /* 0x00007000ff0e77ac */ /* 0x000e620008000800 */
[----:B------:R-:W-:Y:S01]  /*0210*/  USHF.L.U32 UR5, UR4, 0x6, URZ ;  /* 0x0000000604057899 */ /* 0x000fe200080006ff */
[----:B------:R-:W2:Y:S05]  /*0220*/  LDCU UR6, c[0x0][0x384] ;  /* 0x00007080ff0677ac */ /* 0x000eaa0008000800 */
[----:B------:R-:W3:Y:S01]  /*0230*/  LDC.64 R4, c[0x0][0x398] ;  /* 0x0000e600ff047b82 */ /* 0x000ee20000000a00 */
[----:B------:R-:W-:Y:S02]  /*0240*/  IADD3 R8, PT, PT, R0, UR5, RZ ;  /* 0x0000000500087c10 */ /* 0x000fe4000fffe0ff */
[----:B------:R-:W-:-:S03]  /*0250*/  IADD3 R11, PT, PT, R24, UR5, RZ ;  /* 0x00000005180b7c10 */ /* 0x000fc6000fffe0ff */
[----:B-1----:R-:W-:-:S04]  /*0260*/  IMAD R9, R8, UR14, R13 ;  /* 0x0000000e08097c24 */ /* 0x002fc8000f8e020d */
[----:B0-----:R-:W-:-:S06]  /*0270*/  IMAD.WIDE.U32 R6, R9, 0x4, R6 ;  /* 0x0000000409067825 */ /* 0x001fcc00078e0006 */
[----:B------:R-:W4:Y:S01]  /*0280*/  LDG.E.CONSTANT R7, desc[UR12][R6.64] ;  /* 0x0000000c06077981 */ /* 0x000f22000c1e9900 */
[----:B---3--:R-:W-:-:S06]  /*0290*/  IMAD.WIDE.U32 R4, R11, 0x4, R4 ;  /* 0x000000040b047825 */ /* 0x008fcc00078e0004 */
[----:B------:R-:W3:Y:S01]  /*02a0*/  LDG.E.CONSTANT R5, desc[UR12][R4.64] ;  /* 0x0000000c04057981 */ /* 0x000ee2000c1e9900 */
[----:B--2---:R-:W-:Y:S02]  /*02b0*/  UISETP.GE.AND UP1, UPT, UR5, UR6, UPT ;  /* 0x000000060500728c */ /* 0x004fe4000bf26270 */
[----:B------:R-:W-:-:S04]  /*02c0*/  UIADD3 UR4, UPT, UPT, UR4, 0x1, URZ ;  /* 0x0000000104047890 */ /* 0x000fc8000fffe0ff */
[----:B------:R-:W-:Y:S01]  /*02d0*/  UISETP.NE.AND UP0, UPT, UR4, UR10, UPT ;  /* 0x0000000a0400728c */ /* 0x000fe2000bf05270 */
[----:B----4-:R0:W-:Y:S04]  /*02e0*/  STS [R12], R7 ;  /* 0x000000070c007388 */ /* 0x0101e80000000800 */
[----:B---3--:R0:W-:Y:S01]  /*02f0*/  STS [R14], R5 ;  /* 0x000000050e007388 */ /* 0x0081e20000000800 */
[----:B------:R-:W-:Y:S06]  /*0300*/  BAR.SYNC.DEFER_BLOCKING 0x0 ;  /* 0x0000000000007b1d */ /* 0x000fec0000010000 */
[----:B------:R-:W-:Y:S05]  /*0310*/  BRA.U UP1, `(.L_x_25) ;  /* 0x00000005017c7547 */ /* 0x000fea000b800000 */
[----:B------:R-:W-:Y:S01]  /*0320*/  UISETP.LT.AND UP1, UPT, UR9, 0x40, UPT ;  /* 0x000000400900788c */ /* 0x000fe2000bf21270 */
[----:B------:R-:W-:Y:S01]  /*0330*/  IMAD.MOV.U32 R18, RZ, RZ, RZ ;  /* 0x000000ffff127224 */ /* 0x000fe200078e00ff */
[----:B------:R-:W-:Y:S02]  /*0340*/  UISETP.GE.AND UP2, UPT, UR9, 0x8, UPT ;  /* 0x000000080900788c */ /* 0x000fe4000bf46270 */
[----:B------:R-:W-:-:S04]  /*0350*/  USEL UR5, UR9, 0x40, UP1 ;  /* 0x0000004009057887 */ /* 0x000fc80008800000 */
[----:B------:R-:W-:-:S04]  /*0360*/  UISETP.LT.AND UP1, UPT, UR5, 0x1, UPT ;  /* 0x000000010500788c */ /* 0x000fc8000bf21270 */
[----:B------:R-:W-:-:S04]  /*0370*/  USEL UR5, UR5, 0x1, !UP1 ;  /* 0x0000000105057887 */ /* 0x000fc8000c800000 */
[----:B------:R-:W-:Y:S02]  /*0380*/  ULOP3.LUT UR8, UR5, 0x7, URZ, 0xc0, !UPT ;  /* 0x0000000705087892 */ /* 0x000fe4000f8ec0ff */
[----:B------:R-:W-:Y:S02]  /*0390*/  ULOP3.LUT UR11, UR5, 0x3, URZ, 0xc0, !UPT ;  /* 0x00000003050b7892 */ /* 0x000fe4000f8ec0ff */
[----:B------:R-:W-:Y:S01]  /*03a0*/  UISETP.NE.AND UP1, UPT, UR8, URZ, UPT ;  /* 0x000000ff0800728c */ /* 0x000fe2000bf25270 */
[----:B------:R-:W-:Y:S10]  /*03b0*/  BRA.U !UP2, `(.L_x_26) ;  /* 0x000000010a707547 */ /* 0x000ff4000b800000 */
[----:B------:R-:W-:Y:S01]  /*03c0*/  ULOP3.LUT UR6, UR5, 0x78, URZ, 0xc0, !UPT ;  /* 0x0000007805067892 */ /* 0x000fe2000f8ec0ff */
[----:B------:R-:W-:Y:S02]  /*03d0*/  MOV R20, R16 ;  /* 0x0000001000147202 */ /* 0x000fe40000000f00 */
[----:B------:R-:W-:Y:S01]  /*03e0*/  MOV R19, R15 ;  /* 0x0000000f00137202 */ /* 0x000fe20000000f00 */
[----:B------:R-:W-:Y:S02]  /*03f0*/  UIADD3 UR7, UPT, UPT, -UR6, URZ, URZ ;  /* 0x000000ff06077290 */ /* 0x000fe4000fffe1ff */
[----:B------:R-:W-:-:S10]  /*0400*/  IMAD.U32 R18, RZ, RZ, UR6 ;  /* 0x00000006ff127e24 */ /* 0x000fd4000f8e00ff */
.L_x_27:
[----:B------:R-:W-:Y:S01]  /*0410*/  LDS R26, [R19+-0x400] ;  /* 0xfffc0000131a7984 */ /* 0x000fe20000000800 */
[----:B------:R-:W-:-:S03]  /*0420*/  UIADD3 UR7, UPT, UPT, UR7, 0x8, URZ ;  /* 0x0000000807077890 */ /* 0x000fc6000fffe0ff */
[----:B0-----:R-:W0:Y:S01]  /*0430*/  LDS.128 R4, [R20+-0x10] ;  /* 0xfffff00014047984 */ /* 0x001e220000000c00 */
[----:B------:R-:W-:-:S03]  /*0440*/  UISETP.NE.AND UP2, UPT, UR7, URZ, UPT ;  /* 0x000000ff0700728c */ /* 0x000fc6000bf45270 */
[----:B------:R-:W1:Y:S04]  /*0450*/  LDS R25, [R19+-0x300] ;  /* 0xfffd000013197984 */ /* 0x000e680000000800 */
[----:B------:R-:W2:Y:S04]  /*0460*/  LDS R23, [R19+-0x200] ;  /* 0xfffe000013177984 */ /* 0x000ea80000000800 */
[----:B------:R-:W3:Y:S04]  /*0470*/  LDS R22, [R19+-0x100] ;  /* 0xffff000013167984 */ /* 0x000ee80000000800 */
[----:B------:R-:W-:Y:S04]  /*0480*/  LDS R21, [R19] ;  /* 0x0000000013157984 */ /* 0x000fe80000000800 */
[----:B------:R4:W5:Y:S02]  /*0490*/  LDS.128 R8, [R20] ;  /* 0x0000000014087984 */ /* 0x0009640000000c00 */
[----:B----4-:R-:W-:Y:S01]  /*04a0*/  IADD3 R20, PT, PT, R20, 0x20, RZ ;  /* 0x0000002014147810 */ /* 0x010fe20007ffe0ff */
[----:B0-----:R-:W-:-:S02]  /*04b0*/  FFMA R26, R26, R4, R17 ;  /* 0x000000041a1a7223 */ /* 0x001fc40000000011 */
[----:B------:R-:W0:Y:S02]  /*04c0*/  LDS R4, [R19+0x100] ;  /* 0x0001000013047984 */ /* 0x000e240000000800 */
[----:B-1----:R-:W-:Y:S02]  /*04d0*/  FFMA R28, R25, R5, R26 ;  /* 0x00000005191c7223 */ /* 0x002fe4000000001a */
[----:B------:R-:W1:Y:S02]  /*04e0*/  LDS R5, [R19+0x200] ;  /* 0x0002000013057984 */ /* 0x000e640000000800 */
[----:B--2---:R-:W-:Y:S02]  /*04f0*/  FFMA R23, R23, R6, R28 ;  /* 0x0000000617177223 */ /* 0x004fe4000000001c */
[----:B------:R2:W4:Y:S02]  /*0500*/  LDS R26, [R19+0x300] ;  /* 0x00030000131a7984 */ /* 0x0005240000000800 */
[----:B---3--:R-:W-:Y:S01]  /*0510*/  FFMA R22, R22, R7, R23 ;  /* 0x0000000716167223 */ /* 0x008fe20000000017 */
[----:B--2---:R-:W-:-:S03]  /*0520*/  IADD3 R19, PT, PT, R19, 0x800, RZ ;  /* 0x0000080013137810 */ /* 0x004fc60007ffe0ff */
[----:B-----5:R-:W-:-:S04]  /*0530*/  FFMA R21, R21, R8, R22 ;  /* 0x0000000815157223 */ /* 0x020fc80000000016 */
[----:B0-----:R-:W-:-:S04]  /*0540*/  FFMA R9, R4, R9, R21 ;  /* 0x0000000904097223 */ /* 0x001fc80000000015 */
[----:B-1----:R-:W-:-:S04]  /*0550*/  FFMA R5, R5, R10, R9 ;  /* 0x0000000a05057223 */ /* 0x002fc80000000009 */
[----:B----4-:R-:W-:Y:S01]  /*0560*/  FFMA R17, R26, R11, R5 ;  /* 0x0000000b1a117223 */ /* 0x010fe20000000005 */
[----:B------:R-:W-:Y:S06]  /*0570*/  BRA.U UP2, `(.L_x_27) ;  /* 0xfffffffd02a47547 */ /* 0x000fec000b83ffff */
.L_x_26:
[----:B------:R-:W-:Y:S05]  /*0580*/  BRA.U !UP1, `(.L_x_25) ;  /* 0x0000000109e07547 */ /* 0x000fea000b800000 */
[----:B------:R-:W-:Y:S02]  /*0590*/  UISETP.GE.U32.AND UP1, UPT, UR8, 0x4, UPT ;  /* 0x000000040800788c */ /* 0x000fe4000bf26070 */
[----:B------:R-:W-:-:S07]  /*05a0*/  UISETP.NE.AND UP2, UPT, UR11, URZ, UPT ;  /* 0x000000ff0b00728c */ /* 0x000fce000bf45270 */
[----:B------:R-:W-:Y:S05]  /*05b0*/  BRA.U !UP1, `(.L_x_28) ;  /* 0x0000000109507547 */ /* 0x000fea000b800000 */
[----:B------:R-:W1:Y:S01]  /*05c0*/  S2UR UR7, SR_CgaCtaId ;  /* 0x00000000000779c3 */ /* 0x000e620000008800 */
[----:B------:R-:W-:Y:S01]  /*05d0*/  UMOV UR6, 0x400 ;  /* 0x0000040000067882 */ /* 0x000fe20000000000 */
[----:B------:R-:W-:Y:S01]  /*05e0*/  IMAD R4, R18, 0x40, R3 ;  /* 0x0000004012047824 */ /* 0x000fe200078e0203 */
[----:B------:R-:W-:Y:S01]  /*05f0*/  UIADD3 UR8, UPT, UPT, UR6, 0x4000, URZ ;  /* 0x0000400006087890 */ /* 0x000fe2000fffe0ff */
[----:B0-----:R-:W-:Y:S02]  /*0600*/  LEA R5, R0, R18, 0x6 ;  /* 0x0000001200057211 */ /* 0x001fe400078e30ff */
[----:B------:R-:W-:Y:S01]  /*0610*/  IADD3 R18, PT, PT, R18, 0x4, RZ ;  /* 0x0000000412127810 */ /* 0x000fe20007ffe0ff */
[----:B-1----:R-:W-:Y:S02]  /*0620*/  ULEA UR6, UR7, UR6, 0x18 ;  /* 0x0000000607067291 */ /* 0x002fe4000f8ec0ff */
[----:B------:R-:W-:-:S04]  /*0630*/  ULEA UR8, UR7, UR8, 0x18 ;  /* 0x0000000807087291 */ /* 0x000fc8000f8ec0ff */
[----:B------:R-:W-:Y:S02]  /*0640*/  LEA R8, R4, UR6, 0x2 ;  /* 0x0000000604087c11 */ /* 0x000fe4000f8e10ff */
[----:B------:R-:W-:-:S03]  /*0650*/  LEA R9, R5, UR8, 0x2 ;  /* 0x0000000805097c11 */ /* 0x000fc6000f8e10ff */
[----:B------:R-:W-:Y:S04]  /*0660*/  LDS R10, [R8] ;  /* 0x00000000080a7984 */ /* 0x000fe80000000800 */
[----:B------:R-:W0:Y:S04]  /*0670*/  LDS.64 R4, [R9] ;  /* 0x0000000009047984 */ /* 0x000e280000000a00 */
[----:B------:R-:W1:Y:S04]  /*0680*/  LDS R11, [R8+0x100] ;  /* 0x00010000080b7984 */ /* 0x000e680000000800 */
[----:B------:R-:W-:Y:S04]  /*0690*/  LDS R20, [R8+0x200] ;  /* 0x0002000008147984 */ /* 0x000fe80000000800 */
[----:B------:R-:W2:Y:S04]  /*06a0*/  LDS.64 R6, [R9+0x8] ;  /* 0x0000080009067984 */ /* 0x000ea80000000a00 */
[----:B------:R-:W3:Y:S01]  /*06b0*/  LDS R19, [R8+0x300] ;  /* 0x0003000008137984 */ /* 0x000ee20000000800 */
[----:B0-----:R-:W-:-:S04]  /*06c0*/  FFMA R4, R10, R4, R17 ;  /* 0x000000040a047223 */ /* 0x001fc80000000011 */
[----:B-1----:R-:W-:-:S04]  /*06d0*/  FFMA R5, R11, R5, R4 ;  /* 0x000000050b057223 */ /* 0x002fc80000000004 */
[----:B--2---:R-:W-:-:S04]  /*06e0*/  FFMA R6, R20, R6, R5 ;  /* 0x0000000614067223 */ /* 0x004fc80000000005 */
[----:B---3--:R-:W-:-:S07]  /*06f0*/  FFMA R17, R19, R7, R6 ;  /* 0x0000000713117223 */ /* 0x008fce0000000006 */
.L_x_28:
[----:B------:R-:W-:Y:S05]  /*0700*/  BRA.U !UP2, `(.L_x_25) ;  /* 0x000000010a807547 */ /* 0x000fea000b800000 */
[----:B------:R-:W-:Y:S02]  /*0710*/  UISETP.NE.AND UP1, UPT, UR11, 0x1, UPT ;  /* 0x000000010b00788c */ /* 0x000fe4000bf25270 */
[----:B------:R-:W-:-:S04]  /*0720*/  ULOP3.LUT UR5, UR5, 0x1, URZ, 0xc0, !UPT ;  /* 0x0000000105057892 */ /* 0x000fc8000f8ec0ff */
[----:B------:R-:W-:-:S03]  /*0730*/  UISETP.NE.U32.AND UP2, UPT, UR5, 0x1, UPT ;  /* 0x000000010500788c */ /* 0x000fc6000bf45070 */
[----:B------:R-:W-:Y:S08]  /*0740*/  BRA.U !UP1, `(.L_x_29) ;  /* 0x00000001093c7547 */ /* 0x000ff0000b800000 */
[----:B------:R-:W1:Y:S01]  /*0750*/  S2UR UR6, SR_CgaCtaId ;  /* 0x00000000000679c3 */ /* 0x000e620000008800 */
[----:B------:R-:W-:Y:S01]  /*0760*/  UMOV UR5, 0x400 ;  /* 0x0000040000057882 */ /* 0x000fe20000000000 */
[----:B0-----:R-:W-:Y:S01]  /*0770*/  IMAD R5, R0, 0x40, R18 ;  /* 0x0000004000057824 */ /* 0x001fe200078e0212 */
[----:B------:R-:W-:Y:S01]  /*0780*/  UIADD3 UR7, UPT, UPT, UR5, 0x4000, URZ ;  /* 0x0000400005077890 */ /* 0x000fe2000fffe0ff */
[C---:B------:R-:W-:Y:S02]  /*0790*/  LEA R4, R18.reuse, R3, 0x6 ;  /* 0x0000000312047211 */ /* 0x040fe400078e30ff */
[----:B------:R-:W-:Y:S01]  /*07a0*/  IADD3 R18, PT, PT, R18, 0x2, RZ ;  /* 0x0000000212127810 */ /* 0x000fe20007ffe0ff */
[----:B-1----:R-:W-:Y:S02]  /*07b0*/  ULEA UR7, UR6, UR7, 0x18 ;  /* 0x0000000706077291 */ /* 0x002fe4000f8ec0ff */
[----:B------:R-:W-:-:S04]  /*07c0*/  ULEA UR5, UR6, UR5, 0x18 ;  /* 0x0000000506057291 */ /* 0x000fc8000f8ec0ff */
[----:B------:R-:W-:Y:S02]  /*07d0*/  LEA R5, R5, UR7, 0x2 ;  /* 0x0000000705057c11 */ /* 0x000fe4000f8e10ff */
[----:B------:R-:W-:-:S04]  /*07e0*/  LEA R6, R4, UR5, 0x2 ;  /* 0x0000000504067c11 */ /* 0x000fc8000f8e10ff */
[----:B------:R-:W-:Y:S04]  /*07f0*/  LDS.64 R4, [R5] ;  /* 0x0000000005047984 */ /* 0x000fe80000000a00 */
[----:B------:R-:W0:Y:S04]  /*0800*/  LDS R8, [R6] ;  /* 0x0000000006087984 */ /* 0x000e280000000800 */
[----:B------:R-:W1:Y:S01]  /*0810*/  LDS R7, [R6+0x100] ;  /* 0x0001000006077984 */ /* 0x000e620000000800 */
[----:B0-----:R-:W-:-:S04]  /*0820*/  FFMA R4, R8, R4, R17 ;  /* 0x0000000408047223 */ /* 0x001fc80000000011 */
[----:B-1----:R-:W-:-:S07]  /*0830*/  FFMA R17, R7, R5, R4 ;  /* 0x0000000507117223 */ /* 0x002fce0000000004 */
.L_x_29:
[----:B------:R-:W-:Y:S05]  /*0840*/  BRA.U UP2, `(.L_x_25) ;  /* 0x0000000102307547 */ /* 0x000fea000b800000 */
[----:B------:R-:W1:Y:S01]  /*0850*/  S2UR UR6, SR_CgaCtaId ;  /* 0x00000000000679c3 */ /* 0x000e620000008800 */
[----:B------:R-:W-:Y:S01]  /*0860*/  UMOV UR5, 0x400 ;  /* 0x0000040000057882 */ /* 0x000fe20000000000 */
[----:B------:R-:W-:Y:S01]  /*0870*/  LEA R4, R18, R3, 0x6 ;  /* 0x0000000312047211 */ /* 0x000fe200078e30ff */
[----:B------:R-:W-:Y:S01]  /*0880*/  UIADD3 UR7, UPT, UPT, UR5, 0x4000, URZ ;  /* 0x0000400005077890 */ /* 0x000fe2000fffe0ff */
[----:B------:R-:W-:Y:S01]  /*0890*/  LEA R18, R0, R18, 0x6 ;  /* 0x0000001200127211 */ /* 0x000fe200078e30ff */
[----:B-1----:R-:W-:Y:S02]  /*08a0*/  ULEA UR5, UR6, UR5, 0x18 ;  /* 0x0000000506057291 */ /* 0x002fe4000f8ec0ff */
[----:B------:R-:W-:-:S04]  /*08b0*/  ULEA UR7, UR6, UR7, 0x18 ;  /* 0x0000000706077291 */ /* 0x000fc8000f8ec0ff */
[----:B------:R-:W-:Y:S02]  /*08c0*/  LEA R4, R4, UR5, 0x2 ;  /* 0x0000000504047c11 */ /* 0x000fe4000f8e10ff */
[----:B------:R-:W-:-:S04]  /*08d0*/  LEA R18, R18, UR7, 0x2 ;  /* 0x0000000712127c11 */ /* 0x000fc8000f8e10ff */
[----:B------:R-:W-:Y:S04]  /*08e0*/  LDS R4, [R4] ;  /* 0x0000000004047984 */ /* 0x000fe80000000800 */
[----:B------:R-:W1:Y:S02]  /*08f0*/  LDS R18, [R18] ;  /* 0x0000000012127984 */ /* 0x000e640000000800 */
[----:B-1----:R-:W-:-:S07]  /*0900*/  FFMA R17, R4, R18, R17 ;  /* 0x0000001204117223 */ /* 0x002fce0000000011 */
.L_x_25:
[----:B------:R-:W-:Y:S01]  /*0910*/  BAR.SYNC.DEFER_BLOCKING 0x0 ;  /* 0x0000000000007b1d */ /* 0x000fe20000010000 */
[----:B------:R-:W-:-:S05]  /*0920*/  UIADD3 UR9, UPT, UPT, UR9, -0x40, URZ ;  /* 0xffffffc009097890 */ /* 0x000fca000fffe0ff */
[----:B------:R-:W-:Y:S07]  /*0930*/  BRA.U UP0, `(.L_x_30) ;  /* 0xfffffff9002c7547 */ /* 0x000fee000b83ffff */
[----:B0-----:R-:W0:Y:S01]  /*0940*/  LDC.64 R4, c[0x0][0x3a0] ;  /* 0x0000e800ff047b82 */ /* 0x001e220000000a00 */
[----:B------:R-:W-:-:S04]  /*0950*/  IMAD R3, R2, UR14, R13 ;  /* 0x0000000e02037c24 */ /* 0x000fc8000f8e020d */
[----:B0-----:R-:W-:-:S05]  /*0960*/  IMAD.WIDE R2, R3, 0x4, R4 ;  /* 0x0000000403027825 */ /* 0x001fca00078e0204 */
[----:B------:R-:W-:Y:S01]  /*0970*/  STG.E desc[UR12][R2.64], R17 ;  /* 0x0000001102007986 */ /* 0x000fe2000c10190c */
[----:B------:R-:W-:Y:S05]  /*0980*/  EXIT ;  /* 0x000000000000794d */ /* 0x000fea0003800000 */
.L_x_31:
        /* <DEDUP_REMOVED lines=15> */
.L_x_41:


//--------------------- .text._Z13multiply_kerniiiPKfS0_Pf --------------------------
	.section	.text._Z13multiply_kerniiiPKfS0_Pf,"ax",@progbits
	.align	128
        .global         _Z13multiply_kerniiiPKfS0_Pf
        .type           _Z13multiply_kerniiiPKfS0_Pf,@function
        .size           _Z13multiply_kerniiiPKfS0_Pf,(.L_x_42 - _Z13multiply_kerniiiPKfS0_Pf)
        .other          _Z13multiply_kerniiiPKfS0_Pf,@"STO_CUDA_ENTRY STV_DEFAULT"
_Z13multiply_kerniiiPKfS0_Pf:
.text._Z13multiply_kerniiiPKfS0_Pf:
[----:B------:R-:W-:Y:S01]  /*0000*/  LDC R1, c[0x0][0x37c] ;  /* 0x0000df00ff017b82 */ /* 0x000fe20000000800 */
[----:B------:R-:W0:Y:S07]  /*0010*/  S2R R3, SR_TID.Y ;  /* 0x0000000000037919 */ /* 0x000e2e0000002200 */
[----:B------:R-:W1:Y:S01]  /*0020*/  LDC R2, c[0x0][0x360] ;  /* 0x0000d800ff027b82 */ /* 0x000e620000000800 */
[----:B------:R-:W2:Y:S01]  /*0030*/  LDCU UR6, c[0x0][0x388] ;  /* 0x00007100ff0677ac */ /* 0x000ea20008000800 */
[----:B------:R-:W1:Y:S06]  /*0040*/  S2R R5, SR_TID.X ;  /* 0x0000000000057919 */ /* 0x000e6c0000002100 */
[----:B------:R-:W0:Y:S08]  /*0050*/  S2UR UR5, SR_CTAID.Y ;  /* 0x00000000000579c3 */ /* 0x000e300000002600 */
[----:B------:R-:W0:Y:S08]  /*0060*/  LDC R4, c[0x0][0x364] ;  /* 0x0000d900ff047b82 */ /* 0x000e300000000800 */
[----:B------:R-:W1:Y:S08]  /*0070*/  S2UR UR4, SR_CTAID.X ;  /* 0x00000000000479c3 */ /* 0x000e700000002500 */
[----:B------:R-:W3:Y:S01]  /*0080*/  LDC R0, c[0x0][0x380] ;  /* 0x0000e000ff007b82 */ /* 0x000ee20000000800 */
[----:B0-----:R-:W-:-:S05]  /*0090*/  IMAD R3, R4, UR5, R3 ;  /* 0x0000000504037c24 */ /* 0x001fca000f8e0203 */
[----:B--2---:R-:W-:Y:S01]  /*00a0*/  ISETP.GE.AND P0, PT, R3, UR6, PT ;  /* 0x0000000603007c0c */ /* 0x004fe2000bf06270 */
[----:B-1----:R-:W-:-:S05]  /*00b0*/  IMAD R5, R2, UR4, R5 ;  /* 0x0000000402057c24 */ /* 0x002fca000f8e0205 */
[----:B---3--:R-:W-:-:S13]  /*00c0*/  ISETP.GE.OR P0, PT, R5, R0, P0 ;  /* 0x000000000500720c */ /* 0x008fda0000706670 */
[----:B------:R-:W-:Y:S05]  /*00d0*/  @P0 EXIT ;  /* 0x000000000000094d */ /* 0x000fea0003800000 */
[----:B------:R-:W0:Y:S01]  /*00e0*/  LDCU UR5, c[0x0][0x384] ;  /* 0x00007080ff0577ac */ /* 0x000e220008000800 */
[----:B------:R-:W-:Y:S01]  /*00f0*/  HFMA2 R18, -RZ, RZ, 0, 0 ;  /* 0x00000000ff127431 */ /* 0x000fe200000001ff */
[----:B------:R-:W1:Y:S01]  /*0100*/  LDCU.64 UR8, c[0x0][0x358] ;  /* 0x00006b00ff0877ac */ /* 0x000e620008000a00 */
[----:B0-----:R-:W-:-:S09]  /*0110*/  UISETP.GE.AND UP0, UPT, UR5, 0x1, UPT ;  /* 0x000000010500788c */ /* 0x001fd2000bf06270 */
[----:B-1----:R-:W-:Y:S05]  /*0120*/  BRA.U !UP0, `(.L_x_32) ;  /* 0x0000000908ec7547 */ /* 0x002fea000b800000 */
[----:B------:R-:W-:Y:S02]  /*0130*/  UISETP.GE.U32.AND UP1, UPT, UR5, 0x10, UPT ;  /* 0x000000100500788c */ /* 0x000fe4000bf26070 */
[----:B------:R-:W-:Y:S01]  /*0140*/  IMAD R2, R3, UR5, RZ ;  /* 0x0000000503027c24 */ /* 0x000fe2000f8e02ff */
[----:B------:R-:W-:Y:S01]  /*0150*/  ULOP3.LUT UR6, UR5, 0xf, URZ, 0xc0, !UPT ;  /* 0x0000000f05067892 */ /* 0x000fe2000f8ec0ff */
[----:B------:R-:W-:Y:S01]  /*0160*/  MOV R18, RZ ;  /* 0x000000ff00127202 */ /* 0x000fe20000000f00 */
[----:B------:R-:W-:Y:S02]  /*0170*/  UMOV UR4, URZ ;  /* 0x000000ff00047c82 */ /* 0x000fe40008000000 */
[----:B------:R-:W-:Y:S02]  /*0180*/  UISETP.NE.AND UP0, UPT, UR6, URZ, UPT ;  /* 0x000000ff0600728c */ /* 0x000fe4000bf05270 */
[----:B------:R-:W-:Y:S09]  /*0190*/  BRA.U !UP1, `(.L_x_33) ;  /* 0x0000000509407547 */ /* 0x000ff2000b800000 */
[----:B------:R-:W0:Y:S01]  /*01a0*/  LDC.64 R6, c[0x0][0x398] ;  /* 0x0000e600ff067b82 */ /* 0x000e220000000a00 */
[----:B------:R-:W-:Y:S01]  /*01b0*/  ULOP3.LUT UR4, UR5, 0x7ffffff0, URZ, 0xc0, !UPT ;  /* 0x7ffffff005047892 */ /* 0x000fe2000f8ec0ff */
[----:B------:R-:W-:-:S03]  /*01c0*/  MOV R18, RZ ;  /* 0x000000ff00127202 */ /* 0x000fc60000000f00 */
[----:B------:R-:W-:Y:S01]  /*01d0*/  UIADD3 UR7, UPT, UPT, -UR4, URZ, URZ ;  /* 0x000000ff04077290 */ /* 0x000fe2000fffe1ff */
[----:B0-----:R-:W-:-:S03]  /*01e0*/  IMAD.WIDE.U32 R6, R2, 0x4, R6 ;  /* 0x0000000402067825 */ /* 0x001fc600078e0006 */
[----:B------:R-:W-:-:S04]  /*01f0*/  IADD3 R4, P0, PT, R6, 0x20, RZ ;  /* 0x0000002006047810 */ /* 0x000fc80007f1e0ff */
[----:B------:R-:W-:Y:S02]  /*0200*/  IADD3.X R13, PT, PT, RZ, R7, RZ, P0, !PT ;  /* 0x00000007ff0d7210 */ /* 0x000fe400007fe4ff */
[----:B------:R-:W-:-:S07]  /*0210*/  MOV R7, R5 ;  /* 0x0000000500077202 */ /* 0x000fce0000000f00 */
.L_x_34:
[----:B------:R-:W0:Y:S01]  /*0220*/  LDC.64 R26, c[0x0][0x390] ;  /* 0x0000e400ff1a7b82 */ /* 0x000e220000000a00 */
[----:B------:R-:W-:-:S05]  /*0230*/  MOV R12, R4 ;  /* 0x00000004000c7202 */ /* 0x000fca0000000f00 */
[----:B------:R-:W2:Y:S04]  /*0240*/  LDG.E.CONSTANT R19, desc[UR8][R12.64+-0x20] ;  /* 0xffffe0080c137981 */ /* 0x000ea8000c1e9900 */
[----:B------:R-:W3:Y:S04]  /*0250*/  LDG.E.CONSTANT R4, desc[UR8][R12.64+-0x1c] ;  /* 0xffffe4080c047981 */ /* 0x000ee8000c1e9900 */
[----:B------:R-:W4:Y:S04]  /*0260*/  LDG.E.CONSTANT R11, desc[UR8][R12.64+-0x18] ;  /* 0xffffe8080c0b7981 */ /* 0x000f28000c1e9900 */
[----:B------:R-:W5:Y:S04]  /*0270*/  LDG.E.CONSTANT R8, desc[UR8][R12.64+-0x14] ;  /* 0xffffec080c087981 */ /* 0x000f68000c1e9900 */
[----:B------:R-:W5:Y:S01]  /*0280*/  LDG.E.CONSTANT R25, desc[UR8][R12.64+-0x10] ;  /* 0xfffff0080c197981 */ /* 0x000f62000c1e9900 */
[----:B0-----:R-:W-:-:S03]  /*0290*/  IMAD.WIDE R26, R7, 0x4, R26 ;  /* 0x00000004071a7825 */ /* 0x001fc600078e021a */
[----:B------:R-:W5:Y:S01]  /*02a0*/  LDG.E.CONSTANT R20, desc[UR8][R12.64+-0xc] ;  /* 0xfffff4080c147981 */ /* 0x000f62000c1e9900 */
[----:B------:R-:W-:-:S03]  /*02b0*/  IMAD.WIDE R28, R0, 0x4, R26 ;  /* 0x00000004001c7825 */ /* 0x000fc600078e021a */
[----:B------:R-:W5:Y:S04]  /*02c0*/  LDG.E.CONSTANT R24, desc[UR8][R12.64+-0x8] ;  /* 0xfffff8080c187981 */ /* 0x000f68000c1e9900 */
[----:B------:R-:W2:Y:S01]  /*02d0*/  LDG.E.CONSTANT R26, desc[UR8][R26.64] ;  /* 0x000000081a1a7981 */ /* 0x000ea2000c1e9900 */
[----:B------:R-:W-:-:S03]  /*02e0*/  IMAD.WIDE R16, R0, 0x4, R28 ;  /* 0x0000000400107825 */ /* 0x000fc600078e021c */
[----:B------:R-:W3:Y:S04]  /*02f0*/  LDG.E.CONSTANT R9, desc[UR8][R28.64] ;  /* 0x000000081c097981 */ /* 0x000ee8000c1e9900 */
[----:B------:R0:W4:Y:S04]  /*0300*/  LDG.E.CONSTANT R6, desc[UR8][R16.64] ;  /* 0x0000000810067981 */ /* 0x000128000c1e9900 */
[----:B------:R-:W5:Y:S01]  /*0310*/  LDG.E.CONSTANT R28, desc[UR8][R12.64+0x4] ;  /* 0x000004080c1c7981 */ /* 0x000f62000c1e9900 */
[----:B0-----:R-:W-:-:S05]  /*0320*/  IMAD.WIDE R16, R0, 0x4, R16 ;  /* 0x0000000400107825 */ /* 0x001fca00078e0210 */
[----:B------:R-:W5:Y:S01]  /*0330*/  LDG.E.CONSTANT R21, desc[UR8][R16.64] ;  /* 0x0000000810157981 */ /* 0x000f62000c1e9900 */
[----:B------:R-:W-:-:S05]  /*0340*/  IMAD.WIDE R14, R0, 0x4, R16 ;  /* 0x00000004000e7825 */ /* 0x000fca00078e0210 */
[----:B------:R-:W5:Y:S01]  /*0350*/  LDG.E.CONSTANT R10, desc[UR8][R14.64] ;  /* 0x000000080e0a7981 */ /* 0x000f62000c1e9900 */
[----:B------:R-:W-:-:S05]  /*0360*/  IMAD.WIDE R22, R0, 0x4, R14 ;  /* 0x0000000400167825 */ /* 0x000fca00078e020e */
[----:B------:R0:W5:Y:S02]  /*0370*/  LDG.E.CONSTANT R27, desc[UR8][R22.64] ;  /* 0x00000008161b7981 */ /* 0x000164000c1e9900 */
[----:B0-----:R-:W-:-:S05]  /*0380*/  IMAD.WIDE R22, R0, 0x4, R22 ;  /* 0x0000000400167825 */ /* 0x001fca00078e0216 */
[----:B------:R-:W5:Y:S01]  /*0390*/  LDG.E.CONSTANT R29, desc[UR8][R22.64] ;  /* 0x00000008161d7981 */ /* 0x000f62000c1e9900 */
[----:B------:R-:W-:-:S04]  /*03a0*/  IMAD.WIDE R14, R0, 0x4, R22 ;  /* 0x00000004000e7825 */ /* 0x000fc800078e0216 */
[----:B------:R-:W-:Y:S01]  /*03b0*/  IMAD.WIDE R16, R0, 0x4, R14 ;  /* 0x0000000400107825 */ /* 0x000fe200078e020e */
[----:B------:R-:W5:Y:S03]  /*03c0*/  LDG.E.CONSTANT R23, desc[UR8][R12.64+-0x4] ;  /* 0xfffffc080c177981 */ /* 0x000f66000c1e9900 */
[----:B--2---:R-:W-:Y:S01]  /*03d0*/  FFMA R26, R26, R19, R18 ;  /* 0x000000131a1a7223 */ /* 0x004fe20000000012 */
[----:B------:R-:W-:-:S04]  /*03e0*/  IMAD.WIDE R18, R0, 0x4, R16 ;  /* 0x0000000400127825 */ /* 0x000fc800078e0210 */
[----:B---3--:R-:W-:Y:S02]  /*03f0*/  FFMA R9, R9, R4, R26 ;  /* 0x0000000409097223 */ /* 0x008fe4000000001a */
[----:B------:R0:W2:Y:S02]  /*0400*/  LDG.E.CONSTANT R4, desc[UR8][R14.64] ;  /* 0x000000080e047981 */ /* 0x0000a4000c1e9900 */
[----:B----4-:R-:W-:Y:S02]  /*0410*/  FFMA R6, R6, R11, R9 ;  /* 0x0000000b06067223 */ /* 0x010fe40000000009 */
[----:B------:R1:W3:Y:S01]  /*0420*/  LDG.E.CONSTANT R26, desc[UR8][R16.64] ;  /* 0x00000008101a7981 */ /* 0x0002e2000c1e9900 */
[----:B0-----:R-:W-:-:S03]  /*0430*/  IMAD.WIDE R14, R0, 0x4, R18 ;  /* 0x00000004000e7825 */ /* 0x001fc600078e0212 */
[----:B------:R-:W4:Y:S01]  /*0440*/  LDG.E.CONSTANT R18, desc[UR8][R18.64] ;  /* 0x0000000812127981 */ /* 0x000f22000c1e9900 */
[----:B-1----:R-:W-:-:S04]  /*0450*/  IMAD.WIDE R16, R0, 0x4, R14 ;  /* 0x0000000400107825 */ /* 0x002fc800078e020e */
[----:B-----5:R-:W-:Y:S01]  /*0460*/  FFMA R21, R21, R8, R6 ;  /* 0x0000000815157223 */ /* 0x020fe20000000006 */
[----:B------:R0:W5:Y:S04]  /*0470*/  LDG.E.CONSTANT R22, desc[UR8][R14.64] ;  /* 0x000000080e167981 */ /* 0x000168000c1e9900 */
[----:B------:R-:W3:Y:S01]  /*0480*/  LDG.E.CONSTANT R6, desc[UR8][R12.64] ;  /* 0x000000080c067981 */ /* 0x000ee2000c1e9900 */
[----:B------:R-:W-:-:S04]  /*0490*/  IMAD.WIDE R8, R0, 0x4, R16 ;  /* 0x0000000400087825 */ /* 0x000fc800078e0210 */
[----:B------:R-:W-:Y:S01]  /*04a0*/  FFMA R21, R10, R25, R21 ;  /* 0x000000190a157223 */ /* 0x000fe20000000015 */
[----:B------:R-:W5:Y:S01]  /*04b0*/  LDG.E.CONSTANT R19, desc[UR8][R12.64+0x8] ;  /* 0x000008080c137981 */ /* 0x000f62000c1e9900 */
[----:B------:R-:W-:-:S04]  /*04c0*/  IMAD.WIDE R10, R0, 0x4, R8 ;  /* 0x00000004000a7825 */ /* 0x000fc800078e0208 */
[----:B------:R-:W-:Y:S01]  /*04d0*/  FFMA R27, R27, R20, R21 ;  /* 0x000000141b1b7223 */ /* 0x000fe20000000015 */
[----:B------:R-:W5:Y:S04]  /*04e0*/  LDG.E.CONSTANT R16, desc[UR8][R16.64] ;  /* 0x0000000810107981 */ /* 0x000f68000c1e9900 */
[----:B------:R-:W5:Y:S01]  /*04f0*/  LDG.E.CONSTANT R25, desc[UR8][R12.64+0xc] ;  /* 0x00000c080c197981 */ /* 0x000f62000c1e9900 */
[----:B------:R-:W-:-:S03]  /*0500*/  IMAD.WIDE R20, R0, 0x4, R10 ;  /* 0x0000000400147825 */ /* 0x000fc600078e020a */
[----:B------:R-:W5:Y:S04]  /*0510*/  LDG.E.CONSTANT R8, desc[UR8][R8.64] ;  /* 0x0000000808087981 */ /* 0x000f68000c1e9900 */
[----:B------:R-:W5:Y:S01]  /*0520*/  LDG.E.CONSTANT R10, desc[UR8][R10.64] ;  /* 0x000000080a0a7981 */ /* 0x000f62000c1e9900 */
[----:B------:R-:W-:-:S03]  /*0530*/  FFMA R29, R29, R24, R27 ;  /* 0x000000181d1d7223 */ /* 0x000fc6000000001b */
[----:B------:R-:W5:Y:S01]  /*0540*/  LDG.E.CONSTANT R27, desc[UR8][R12.64+0x10] ;  /* 0x000010080c1b7981 */ /* 0x000f62000c1e9900 */
[----:B0-----:R-:W-:-:S03]  /*0550*/  IMAD.WIDE R14, R0, 0x4, R20 ;  /* 0x00000004000e7825 */ /* 0x001fc600078e0214 */
[----:B------:R-:W5:Y:S04]  /*0560*/  LDG.E.CONSTANT R24, desc[UR8][R12.64+0x14] ;  /* 0x000014080c187981 */ /* 0x000f68000c1e9900 */
[----:B------:R-:W5:Y:S04]  /*0570*/  LDG.E.CONSTANT R17, desc[UR8][R20.64] ;  /* 0x0000000814117981 */ /* 0x000f68000c1e9900 */
[----:B------:R-:W5:Y:S04]  /*0580*/  LDG.E.CONSTANT R9, desc[UR8][R12.64+0x18] ;  /* 0x000018080c097981 */ /* 0x000f68000c1e9900 */
[----:B------:R-:W5:Y:S04]  /*0590*/  LDG.E.CONSTANT R14, desc[UR8][R14.64] ;  /* 0x000000080e0e7981 */ /* 0x000f68000c1e9900 */
[----:B------:R0:W5:Y:S01]  /*05a0*/  LDG.E.CONSTANT R11, desc[UR8][R12.64+0x1c] ;  /* 0x00001c080c0b7981 */ /* 0x000162000c1e9900 */
[----:B------:R-:W-:-:S04]  /*05b0*/  UIADD3 UR7, UPT, UPT, UR7, 0x10, URZ ;  /* 0x0000001007077890 */ /* 0x000fc8000fffe0ff */
[----:B------:R-:W-:Y:S01]  /*05c0*/  UISETP.NE.AND UP1, UPT, UR7, URZ, UPT ;  /* 0x000000ff0700728c */ /* 0x000fe2000bf25270 */
[----:B------:R-:W-:Y:S01]  /*05d0*/  LEA R7, R0, R7, 0x4 ;  /* 0x0000000700077211 */ /* 0x000fe200078e20ff */
[----:B--2---:R-:W-:-:S04]  /*05e0*/  FFMA R23, R4, R23, R29 ;  /* 0x0000001704177223 */ /* 0x004fc8000000001d */
[----:B---3--:R-:W-:-:S04]  /*05f0*/  FFMA R23, R26, R6, R23 ;  /* 0x000000061a177223 */ /* 0x008fc80000000017 */
[----:B----4-:R-:W-:-:S04]  /*0600*/  FFMA R23, R18, R28, R23 ;  /* 0x0000001c12177223 */ /* 0x010fc80000000017 */
[----:B-----5:R-:W-:-:S04]  /*0610*/  FFMA R19, R22, R19, R23 ;  /* 0x0000001316137223 */ /* 0x020fc80000000017 */
[----:B------:R-:W-:Y:S01]  /*0620*/  FFMA R19, R16, R25, R19 ;  /* 0x0000001910137223 */ /* 0x000fe20000000013 */
[----:B------:R-:W-:-:S03]  /*0630*/  IADD3 R4, P0, PT, R12, 0x40, RZ ;  /* 0x000000400c047810 */ /* 0x000fc60007f1e0ff */
[----:B------:R-:W-:-:S04]  /*0640*/  FFMA R19, R8, R27, R19 ;  /* 0x0000001b08137223 */ /* 0x000fc80000000013 */
[----:B------:R-:W-:Y:S01]  /*0650*/  FFMA R10, R10, R24, R19 ;  /* 0x000000180a0a7223 */ /* 0x000fe20000000013 */
[----:B0-----:R-:W-:-:S03]  /*0660*/  IADD3.X R13, PT, PT, RZ, R13, RZ, P0, !PT ;  /* 0x0000000dff0d7210 */ /* 0x001fc600007fe4ff */
[----:B------:R-:W-:-:S04]  /*0670*/  FFMA R9, R17, R9, R10 ;  /* 0x0000000911097223 */ /* 0x000fc8000000000a */
[----:B------:R-:W-:Y:S01]  /*0680*/  FFMA R18, R14, R11, R9 ;  /* 0x0000000b0e127223 */ /* 0x000fe20000000009 */
[----:B------:R-:W-:Y:S06]  /*0690*/  BRA.U UP1, `(.L_x_34) ;  /* 0xfffffff901e07547 */ /* 0x000fec000b83ffff */
.L_x_33:
[----:B------:R-:W-:Y:S05]  /*06a0*/  BRA.U !UP0, `(.L_x_32) ;  /* 0x00000005088c7547 */ /* 0x000fea000b800000 */
[----:B------:R-:W-:Y:S02]  /*06b0*/  UISETP.GE.U32.AND UP0, UPT, UR6, 0x8, UPT ;  /* 0x000000080600788c */ /* 0x000fe4000bf06070 */
[----:B------:R-:W-:-:S04]  /*06c0*/  ULOP3.LUT UR7, UR5, 0x7, URZ, 0xc0, !UPT ;  /* 0x0000000705077892 */ /* 0x000fc8000f8ec0ff */
[----:B------:R-:W-:-:S03]  /*06d0*/  UISETP.NE.AND UP1, UPT, UR7, URZ, UPT ;  /* 0x000000ff0700728c */ /* 0x000fc6000bf25270 */
[----:B------:R-:W-:Y:S08]  /*06e0*/  BRA.U !UP0, `(.L_x_35) ;  /* 0x0000000108ac7547 */ /* 0x000ff0000b800000 */
[----:B------:R-:W0:Y:S01]  /*06f0*/  LDC.64 R12, c[0x0][0x390] ;  /* 0x0000e400ff0c7b82 */ /* 0x000e220000000a00 */
[----:B------:R-:W-:Y:S01]  /*0700*/  IMAD R7, R0, UR4, R5 ;  /* 0x0000000400077c24 */ /* 0x000fe2000f8e0205 */
[----:B------:R-:W1:Y:S01]  /*0710*/  LDCU.64 UR10, c[0x0][0x398] ;  /* 0x00007300ff0a77ac */ /* 0x000e620008000a00 */
[----:B------:R-:W-:-:S05]  /*0720*/  IADD3 R4, P0, PT, R2, UR4, RZ ;  /* 0x0000000402047c10 */ /* 0x000fca000ff1e0ff */
[----:B------:R-:W2:Y:S01]  /*0730*/  LDC.64 R8, c[0x0][0x398] ;  /* 0x0000e600ff087b82 */ /* 0x000ea20000000a00 */
[----:B0-----:R-:W-:Y:S01]  /*0740*/  IMAD.WIDE R12, R7, 0x4, R12 ;  /* 0x00000004070c7825 */ /* 0x001fe200078e020c */
[----:B------:R-:W-:-:S04]  /*0750*/  IADD3 R7, PT, PT, R2, UR4, RZ ;  /* 0x0000000402077c10 */ /* 0x000fc8000fffe0ff */
[----:B------:R-:W3:Y:S01]  /*0760*/  LDG.E.CONSTANT R21, desc[UR8][R12.64] ;  /* 0x000000080c157981 */ /* 0x000ee2000c1e9900 */
[----:B------:R-:W-:-:S04]  /*0770*/  IMAD.WIDE R28, R0, 0x4, R12 ;  /* 0x00000004001c7825 */ /* 0x000fc800078e020c */
[----:B--2---:R-:W-:Y:S01]  /*0780*/  IMAD.WIDE.U32 R8, R7, 0x4, R8 ;  /* 0x0000000407087825 */ /* 0x004fe200078e0008 */
[----:B------:R-:W-:Y:S02]  /*0790*/  IADD3.X R7, PT, PT, RZ, RZ, RZ, P0, !PT ;  /* 0x000000ffff077210 */ /* 0x000fe400007fe4ff */
[----:B-1----:R-:W-:Y:S01]  /*07a0*/  LEA R6, P0, R4, UR10, 0x2 ;  /* 0x0000000a04067c11 */ /* 0x002fe2000f8010ff */
[----:B------:R-:W-:Y:S01]  /*07b0*/  IMAD.WIDE R14, R0, 0x4, R28 ;  /* 0x00000004000e7825 */ /* 0x000fe200078e021c */
[----:B------:R0:W3:Y:S02]  /*07c0*/  LDG.E.CONSTANT R19, desc[UR8][R8.64] ;  /* 0x0000000808137981 */ /* 0x0000e4000c1e9900 */
[----:B------:R-:W-:Y:S02]  /*07d0*/  LEA.HI.X R7, R4, UR11, R7, 0x2, P0 ;  /* 0x0000000b04077c11 */ /* 0x000fe400080f1407 */
[----:B------:R-:W2:Y:S01]  /*07e0*/  LDG.E.CONSTANT R4, desc[UR8][R28.64] ;  /* 0x000000081c047981 */ /* 0x000ea2000c1e9900 */
[----:B------:R-:W-:-:S03]  /*07f0*/  IMAD.WIDE R16, R0, 0x4, R14 ;  /* 0x0000000400107825 */ /* 0x000fc600078e020e */
[----:B------:R-:W2:Y:S01]  /*0800*/  LDG.E.CONSTANT R23, desc[UR8][R6.64+0x4] ;  /* 0x0000040806177981 */ /* 0x000ea2000c1e9900 */
[----:B0-----:R-:W-:-:S03]  /*0810*/  IMAD.WIDE R8, R0, 0x4, R16 ;  /* 0x0000000400087825 */ /* 0x001fc600078e0210 */
[----:B------:R0:W4:Y:S04]  /*0820*/  LDG.E.CONSTANT R20, desc[UR8][R14.64] ;  /* 0x000000080e147981 */ /* 0x000128000c1e9900 */
[----:B------:R-:W4:Y:S01]  /*0830*/  LDG.E.CONSTANT R25, desc[UR8][R6.64+0x8] ;  /* 0x0000080806197981 */ /* 0x000f22000c1e9900 */
[----:B------:R-:W-:-:S03]  /*0840*/  IMAD.WIDE R10, R0, 0x4, R8 ;  /* 0x00000004000a7825 */ /* 0x000fc600078e0208 */
[----:B------:R-:W5:Y:S04]  /*0850*/  LDG.E.CONSTANT R16, desc[UR8][R16.64] ;  /* 0x0000000810107981 */ /* 0x000f68000c1e9900 */
[----:B------:R-:W5:Y:S01]  /*0860*/  LDG.E.CONSTANT R27, desc[UR8][R6.64+0xc] ;  /* 0x00000c08061b7981 */ /* 0x000f62000c1e9900 */
[----:B------:R-:W-:-:S03]  /*0870*/  IMAD.WIDE R12, R0, 0x4, R10 ;  /* 0x00000004000c7825 */ /* 0x000fc600078e020a */
[----:B------:R-:W5:Y:S04]  /*0880*/  LDG.E.CONSTANT R8, desc[UR8][R8.64] ;  /* 0x0000000808087981 */ /* 0x000f68000c1e9900 */
[----:B------:R-:W5:Y:S01]  /*0890*/  LDG.E.CONSTANT R22, desc[UR8][R6.64+0x10] ;  /* 0x0000100806167981 */ /* 0x000f62000c1e9900 */
[----:B0-----:R-:W-:-:S03]  /*08a0*/  IMAD.WIDE R14, R0, 0x4, R12 ;  /* 0x00000004000e7825 */ /* 0x001fc600078e020c */
[----:B------:R-:W5:Y:S04]  /*08b0*/  LDG.E.CONSTANT R10, desc[UR8][R10.64] ;  /* 0x000000080a0a7981 */ /* 0x000f68000c1e9900 */
[----:B------:R-:W5:Y:S04]  /*08c0*/  LDG.E.CONSTANT R29, desc[UR8][R6.64+0x14] ;  /* 0x00001408061d7981 */ /* 0x000f68000c1e9900 */
[----:B------:R-:W5:Y:S04]  /*08d0*/  LDG.E.CONSTANT R24, desc[UR8][R12.64] ;  /* 0x000000080c187981 */ /* 0x000f68000c1e9900 */
[----:B------:R-:W5:Y:S04]  /*08e0*/  LDG.E.CONSTANT R26, desc[UR8][R6.64+0x18] ;  /* 0x00001808061a7981 */ /* 0x000f68000c1e9900 */
[----:B------:R-:W5:Y:S04]  /*08f0*/  LDG.E.CONSTANT R17, desc[UR8][R6.64+0x1c] ;  /* 0x00001c0806117981 */ /* 0x000f68000c1e9900 */
[----:B------:R-:W5:Y:S01]  /*0900*/  LDG.E.CONSTANT R15, desc[UR8][R14.64] ;  /* 0x000000080e0f7981 */ /* 0x000f62000c1e9900 */
[----:B------:R-:W-:Y:S01]  /*0910*/  UIADD3 UR4, UPT, UPT, UR4, 0x8, URZ ;  /* 0x0000000804047890 */ /* 0x000fe2000fffe0ff */
[----:B---3--:R-:W-:-:S04]  /*0920*/  FFMA R19, R21, R19, R18 ;  /* 0x0000001315137223 */ /* 0x008fc80000000012 */
[----:B--2---:R-:W-:-:S04]  /*0930*/  FFMA R19, R4, R23, R19 ;  /* 0x0000001704137223 */ /* 0x004fc80000000013 */
[----:B----4-:R-:W-:-:S04]  /*0940*/  FFMA R19, R20, R25, R19 ;  /* 0x0000001914137223 */ /* 0x010fc80000000013 */
[----:B-----5:R-:W-:-:S04]  /*0950*/  FFMA R19, R16, R27, R19 ;  /* 0x0000001b10137223 */ /* 0x020fc80000000013 */
[----:B------:R-:W-:-:S04]  /*0960*/  FFMA R19, R8, R22, R19 ;  /* 0x0000001608137223 */ /* 0x000fc80000000013 */
[----:B------:R-:W-:-:S04]  /*0970*/  FFMA R19, R10, R29, R19 ;  /* 0x0000001d0a137223 */ /* 0x000fc80000000013 */
[----:B------:R-:W-:-:S04]  /*0980*/  FFMA R24, R24, R26, R19 ;  /* 0x0000001a18187223 */ /* 0x000fc80000000013 */
[----:B------:R-:W-:-:S07]  /*0990*/  FFMA R18, R15, R17, R24 ;  /* 0x000000110f127223 */ /* 0x000fce0000000018 */
.L_x_35:
[----:B------:R-:W-:Y:S05]  /*09a0*/  BRA.U !UP1, `(.L_x_32) ;  /* 0x0000000109cc7547 */ /* 0x000fea000b800000 */
[----:B------:R-:W-:Y:S02]  /*09b0*/  UISETP.GE.U32.AND UP0, UPT, UR7, 0x4, UPT ;  /* 0x000000040700788c */ /* 0x000fe4000bf06070 */
[----:B------:R-:W-:-:S04]  /*09c0*/  ULOP3.LUT UR5, UR5, 0x3, URZ, 0xc0, !UPT ;  /* 0x0000000305057892 */ /* 0x000fc8000f8ec0ff */
[----:B------:R-:W-:-:S03]  /*09d0*/  UISETP.NE.AND UP1, UPT, UR5, URZ, UPT ;  /* 0x000000ff0500728c */ /* 0x000fc6000bf25270 */
[----:B------:R-:W-:Y:S08]  /*09e0*/  BRA.U !UP0, `(.L_x_36) ;  /* 0x00000001086c7547 */ /* 0x000ff0000b800000 */
[----:B------:R-:W0:Y:S01]  /*09f0*/  LDC.64 R6, c[0x0][0x390] ;  /* 0x0000e400ff067b82 */ /* 0x000e220000000a00 */
[----:B------:R-:W1:Y:S01]  /*0a00*/  LDCU.64 UR6, c[0x0][0x398] ;  /* 0x00007300ff0677ac */ /* 0x000e620008000a00 */
[----:B------:R-:W-:Y:S01]  /*0a10*/  IMAD R9, R0, UR4, R5 ;  /* 0x0000000400097c24 */ /* 0x000fe2000f8e0205 */
[C---:B------:R-:W-:Y:S02]  /*0a20*/  IADD3 R13, PT, PT, R2.reuse, UR4, RZ ;  /* 0x00000004020d7c10 */ /* 0x040fe4000fffe0ff */
[----:B------:R-:W-:-:S03]  /*0a30*/  IADD3 R4, P0, PT, R2, UR4, RZ ;  /* 0x0000000402047c10 */ /* 0x000fc6000ff1e0ff */
[----:B------:R-:W2:Y:S01]  /*0a40*/  LDC.64 R10, c[0x0][0x398] ;  /* 0x0000e600ff0a7b82 */ /* 0x000ea20000000a00 */
[----:B0-----:R-:W-:Y:S01]  /*0a50*/  IMAD.WIDE R8, R9, 0x4, R6 ;  /* 0x0000000409087825 */ /* 0x001fe200078e0206 */
[----:B------:R-:W-:Y:S02]  /*0a60*/  IADD3.X R7, PT, PT, RZ, RZ, RZ, P0, !PT ;  /* 0x000000ffff077210 */ /* 0x000fe400007fe4ff */
[----:B-1----:R-:W-:-:S04]  /*0a70*/  LEA R6, P0, R4, UR6, 0x2 ;  /* 0x0000000604067c11 */ /* 0x002fc8000f8010ff */
[----:B------:R-:W-:Y:S01]  /*0a80*/  LEA.HI.X R7, R4, UR7, R7, 0x2, P0 ;  /* 0x0000000704077c11 */ /* 0x000fe200080f1407 */
[----:B--2---:R-:W-:-:S04]  /*0a90*/  IMAD.WIDE.U32 R10, R13, 0x4, R10 ;  /* 0x000000040d0a7825 */ /* 0x004fc800078e000a */
[C---:B------:R-:W-:Y:S01]  /*0aa0*/  IMAD.WIDE R12, R0.reuse, 0x4, R8 ;  /* 0x00000004000c7825 */ /* 0x040fe200078e0208 */
[----:B------:R-:W2:Y:S04]  /*0ab0*/  LDG.E.CONSTANT R4, desc[UR8][R6.64+0x4] ;  /* 0x0000040806047981 */ /* 0x000ea8000c1e9900 */
[----:B------:R-:W3:Y:S01]  /*0ac0*/  LDG.E.CONSTANT R10, desc[UR8][R10.64] ;  /* 0x000000080a0a7981 */ /* 0x000ee2000c1e9900 */
[----:B------:R-:W-:-:S03]  /*0ad0*/  IMAD.WIDE R14, R0, 0x4, R12 ;  /* 0x00000004000e7825 */ /* 0x000fc600078e020c */
[----:B------:R-:W3:Y:S04]  /*0ae0*/  LDG.E.CONSTANT R9, desc[UR8][R8.64] ;  /* 0x0000000808097981 */ /* 0x000ee8000c1e9900 */
[----:B------:R-:W2:Y:S01]  /*0af0*/  LDG.E.CONSTANT R13, desc[UR8][R12.64] ;  /* 0x000000080c0d7981 */ /* 0x000ea2000c1e9900 */
[----:B------:R-:W-:-:S03]  /*0b00*/  IMAD.WIDE R16, R0, 0x4, R14 ;  /* 0x0000000400107825 */ /* 0x000fc600078e020e */
[----:B------:R-:W4:Y:S04]  /*0b10*/  LDG.E.CONSTANT R19, desc[UR8][R14.64] ;  /* 0x000000080e137981 */ /* 0x000f28000c1e9900 */
[----:B------:R-:W4:Y:S04]  /*0b20*/  LDG.E.CONSTANT R20, desc[UR8][R6.64+0x8] ;  /* 0x0000080806147981 */ /* 0x000f28000c1e9900 */
[----:B------:R-:W5:Y:S04]  /*0b30*/  LDG.E.CONSTANT R21, desc[UR8][R6.64+0xc] ;  /* 0x00000c0806157981 */ /* 0x000f68000c1e9900 */
[----:B------:R-:W5:Y:S01]  /*0b40*/  LDG.E.CONSTANT R17, desc[UR8][R16.64] ;  /* 0x0000000810117981 */ /* 0x000f62000c1e9900 */
[----:B------:R-:W-:Y:S01]  /*0b50*/  UIADD3 UR4, UPT, UPT, UR4, 0x4, URZ ;  /* 0x0000000404047890 */ /* 0x000fe2000fffe0ff */
[----:B---3--:R-:W-:-:S04]  /*0b60*/  FFMA R18, R9, R10, R18 ;  /* 0x0000000a09127223 */ /* 0x008fc80000000012 */
[----:B--2---:R-:W-:-:S04]  /*0b70*/  FFMA R4, R13, R4, R18 ;  /* 0x000000040d047223 */ /* 0x004fc80000000012 */
[----:B----4-:R-:W-:-:S04]  /*0b80*/  FFMA R4, R19, R20, R4 ;  /* 0x0000001413047223 */ /* 0x010fc80000000004 */
[----:B-----5:R-:W-:-:S07]  /*0b90*/  FFMA R18, R17, R21, R4 ;  /* 0x0000001511127223 */ /* 0x020fce0000000004 */
.L_x_36:
[----:B------:R-:W-:Y:S05]  /*0ba0*/  BRA.U !UP1, `(.L_x_32) ;  /* 0x00000001094c7547 */ /* 0x000fea000b800000 */
[----:B------:R-:W0:Y:S01]  /*0bb0*/  LDC.64 R8, c[0x0][0x398] ;  /* 0x0000e600ff087b82 */ /* 0x000e220000000a00 */
[----:B------:R-:W-:Y:S01]  /*0bc0*/  IADD3 R11, PT, PT, R2, UR4, RZ ;  /* 0x00000004020b7c10 */ /* 0x000fe2000fffe0ff */
[----:B------:R-:W-:Y:S01]  /*0bd0*/  IMAD R13, R0, UR4, R5 ;  /* 0x00000004000d7c24 */ /* 0x000fe2000f8e0205 */
[----:B------:R-:W-:-:S05]  /*0be0*/  UIADD3 UR5, UPT, UPT, -UR5, URZ, URZ ;  /* 0x000000ff05057290 */ /* 0x000fca000fffe1ff */
[----:B------:R-:W1:Y:S01]  /*0bf0*/  LDC.64 R6, c[0x0][0x390] ;  /* 0x0000e400ff067b82 */ /* 0x000e620000000a00 */
[----:B0-----:R-:W-:-:S03]  /*0c00*/  IMAD.WIDE.U32 R8, R11, 0x4, R8 ;  /* 0x000000040b087825 */ /* 0x001fc600078e0008 */
[----:B------:R-:W-:Y:S02]  /*0c10*/  MOV R4, R8 ;  /* 0x0000000800047202 */ /* 0x000fe40000000f00 */
[----:B------:R-:W-:-:S07]  /*0c20*/  MOV R11, R9 ;  /* 0x00000009000b7202 */ /* 0x000fce0000000f00 */
.L_x_37:
[----:B-1----:R-:W-:Y:S01]  /*0c30*/  IMAD.WIDE R8, R13, 0x4, R6 ;  /* 0x000000040d087825 */ /* 0x002fe200078e0206 */
[----:B------:R-:W-:-:S05]  /*0c40*/  MOV R10, R4 ;  /* 0x00000004000a7202 */ /* 0x000fca0000000f00 */
[----:B------:R-:W2:Y:S04]  /*0c50*/  LDG.E.CONSTANT R9, desc[UR8][R8.64] ;  /* 0x0000000808097981 */ /* 0x000ea8000c1e9900 */
[----:B------:R0:W2:Y:S01]  /*0c60*/  LDG.E.CONSTANT R2, desc[UR8][R10.64] ;  /* 0x000000080a027981 */ /* 0x0000a2000c1e9900 */
[----:B------:R-:W-:Y:S01]  /*0c70*/  UIADD3 UR5, UPT, UPT, UR5, 0x1, URZ ;  /* 0x0000000105057890 */ /* 0x000fe2000fffe0ff */
[----:B------:R-:W-:Y:S02]  /*0c80*/  IADD3 R4, P0, PT, R4, 0x4, RZ ;  /* 0x0000000404047810 */ /* 0x000fe40007f1e0ff */
[----:B------:R-:W-:Y:S01]  /*0c90*/  IADD3 R13, PT, PT, R13, R0, RZ ;  /* 0x000000000d0d7210 */ /* 0x000fe20007ffe0ff */
[----:B------:R-:W-:Y:S01]  /*0ca0*/  UISETP.NE.AND UP0, UPT, UR5, URZ, UPT ;  /* 0x000000ff0500728c */ /* 0x000fe2000bf05270 */
[----:B0-----:R-:W-:Y:S01]  /*0cb0*/  IADD3.X R11, PT, PT, RZ, R11, RZ, P0, !PT ;  /* 0x0000000bff0b7210 */ /* 0x001fe200007fe4ff */
[----:B--2---:R-:W-:-:S07]  /*0cc0*/  FFMA R18, R9, R2, R18 ;  /* 0x0000000209127223 */ /* 0x004fce0000000012 */
[----:B------:R-:W-:Y:S05]  /*0cd0*/  BRA.U UP0, `(.L_x_37) ;  /* 0xfffffffd00d47547 */ /* 0x000fea000b83ffff */
.L_x_32:
[----:B------:R-:W0:Y:S01]  /*0ce0*/  LDC.64 R6, c[0x0][0x3a0] ;  /* 0x0000e800ff067b82 */ /* 0x000e220000000a00 */
[----:B------:R-:W-:-:S04]  /*0cf0*/  IMAD R3, R3, R0, R5 ;  /* 0x0000000003037224 */ /* 0x000fc800078e0205 */
[----:B0-----:R-:W-:-:S05]  /*0d00*/  IMAD.WIDE R2, R3, 0x4, R6 ;  /* 0x0000000403027825 */ /* 0x001fca00078e0206 */
[----:B------:R-:W-:Y:S01]  /*0d10*/  STG.E desc[UR8][R2.64], R18 ;  /* 0x0000001202007986 */ /* 0x000fe2000c101908 */
[----:B------:R-:W-:Y:S05]  /*0d20*/  EXIT ;  /* 0x000000000000794d */ /* 0x000fea0003800000 */
.L_x_38:
        /* <DEDUP_REMOVED lines=13> */
.L_x_42:


//--------------------- .nv.shared._Z36multiply_transpose_overlap_tile_kerniiiPKfS0_Pf --------------------------
	.section	.nv.shared._Z36multiply_transpose_overlap_tile_kerniiiPKfS0_Pf,"aw",@nobits
	.sectionflags	@""
	.align	4
.nv.shared._Z36multiply_transpose_overlap_tile_kerniiiPKfS0_Pf:
	.zero		37888


//--------------------- .nv.shared.reserved.0     --------------------------
	.section	.nv.shared.reserved.0,"aw",@nobits
	.weak		__nv_reservedSMEM_offset_0_alias
	.size		__nv_reservedSMEM_offset_0_alias, 0, 64
	.other		__nv_reservedSMEM_offset_0_alias,@"STO_CUDA_RESERVED_SHARED STV_DEFAULT"
__nv_reservedSMEM_offset_0_alias:
	.zero		0
	.zero		64


//--------------------- .nv.shared._Z28multiply_transpose_tile_kerniiiPKfS0_Pf --------------------------
	.section	.nv.shared._Z28multiply_transpose_tile_kerniiiPKfS0_Pf,"aw",@nobits
	.sectionflags	@""
	.align	4
.nv.shared._Z28multiply_transpose_tile_kerniiiPKfS0_Pf:
	.zero		33792


//--------------------- .nv.shared._Z18multiply_tile_kerniiiPKfS0_Pf --------------------------
	.section	.nv.shared._Z18multiply_tile_kerniiiPKfS0_Pf,"aw",@nobits
	.sectionflags	@""
	.align	4
.nv.shared._Z18multiply_tile_kerniiiPKfS0_Pf:
	.zero		33792


//--------------------- .nv.constant0._Z36multiply_transpose_overlap_tile_kerniiiPKfS0_Pf --------------------------
	.section	.nv.constant0._Z36multiply_transpose_overlap_tile_kerniiiPKfS0_Pf,"a",@progbits
	.sectionflags	@""
	.align	4
.nv.constant0._Z36multiply_transpose_overlap_tile_kerniiiPKfS0_Pf:
	.zero		936


//--------------------- .nv.constant0._Z28multiply_transpose_tile_kerniiiPKfS0_Pf --------------------------
	.section	.nv.constant0._Z28multiply_transpose_tile_kerniiiPKfS0_Pf,"a",@progbits
	.sectionflags	@""
	.align	4
.nv.constant0._Z28multiply_transpose_tile_kerniiiPKfS0_Pf:
	.zero		936


//--------------------- .nv.constant0._Z18multiply_tile_kerniiiPKfS0_Pf --------------------------
	.section	.nv.constant0._Z18multiply_tile_kerniiiPKfS0_Pf,"a",@progbits
	.sectionflags	@""
	.align	4
.nv.constant0._Z18multiply_tile_kerniiiPKfS0_Pf:
	.zero		936


//--------------------- .nv.constant0._Z13multiply_kerniiiPKfS0_Pf --------------------------
	.section	.nv.constant0._Z13multiply_kerniiiPKfS0_Pf,"a",@progbits
	.sectionflags	@""
	.align	4
.nv.constant0._Z13multiply_kerniiiPKfS0_Pf:
	.zero		936


//--------------------- SYMBOLS --------------------------

	.type		.nv.reservedSmem.offset0,@object
	.size		.nv.reservedSmem.offset0,0x4
	.type		.nv.reservedSmem.cap,@object
	.size		.nv.reservedSmem.cap,0x4
